//
// Generated by NVIDIA NVVM Compiler
//
// Compiler Build ID: CL-36424714
// Cuda compilation tools, release 13.0, V13.0.88
// Based on NVVM 20.0.0
//

.version 9.0
.target sm_100
.address_size 64

	// .globl	_Z9matrixMulPfS_S_iii
// _ZZ14tiledMatrixMulPfS_S_iiiE2As has been demoted
// _ZZ14tiledMatrixMulPfS_S_iiiE2Bs has been demoted
.extern .shared .align 16 .b8 sdata[];

.visible .entry _Z9matrixMulPfS_S_iii(
	.param .u64 .ptr .align 1 _Z9matrixMulPfS_S_iii_param_0,
	.param .u64 .ptr .align 1 _Z9matrixMulPfS_S_iii_param_1,
	.param .u64 .ptr .align 1 _Z9matrixMulPfS_S_iii_param_2,
	.param .u32 _Z9matrixMulPfS_S_iii_param_3,
	.param .u32 _Z9matrixMulPfS_S_iii_param_4,
	.param .u32 _Z9matrixMulPfS_S_iii_param_5
)
{
	.reg .pred 	%p<13>;
	.reg .b32 	%r<41>;
	.reg .b32 	%f<68>;
	.reg .b64 	%rd<53>;

	ld.param.u64 	%rd7, [_Z9matrixMulPfS_S_iii_param_0];
	ld.param.u64 	%rd8, [_Z9matrixMulPfS_S_iii_param_1];
	ld.param.u64 	%rd6, [_Z9matrixMulPfS_S_iii_param_2];
	ld.param.u32 	%r20, [_Z9matrixMulPfS_S_iii_param_3];
	ld.param.u32 	%r18, [_Z9matrixMulPfS_S_iii_param_4];
	ld.param.u32 	%r19, [_Z9matrixMulPfS_S_iii_param_5];
	cvta.to.global.u64 	%rd1, %rd8;
	cvta.to.global.u64 	%rd2, %rd7;
	mov.u32 	%r21, %ctaid.y;
	mov.u32 	%r22, %ntid.y;
	mov.u32 	%r23, %tid.y;
	mad.lo.s32 	%r1, %r21, %r22, %r23;
	mov.u32 	%r24, %ctaid.x;
	mov.u32 	%r25, %ntid.x;
	mov.u32 	%r26, %tid.x;
	mad.lo.s32 	%r2, %r24, %r25, %r26;
	setp.ge.s32 	%p1, %r1, %r20;
	setp.ge.s32 	%p2, %r2, %r18;
	or.pred  	%p3, %p1, %p2;
	@%p3 bra 	$L__BB0_14;
	setp.lt.s32 	%p4, %r19, 1;
	mov.f32 	%f67, 0f00000000;
	@%p4 bra 	$L__BB0_13;
	mul.lo.s32 	%r3, %r19, %r1;
	and.b32  	%r4, %r19, 7;
	setp.lt.u32 	%p5, %r19, 8;
	mov.f32 	%f67, 0f00000000;
	mov.b32 	%r39, 0;
	@%p5 bra 	$L__BB0_5;
	and.b32  	%r39, %r19, 2147483640;
	neg.s32 	%r37, %r39;
	shl.b32 	%r7, %r18, 3;
	mul.wide.u32 	%rd9, %r3, 4;
	add.s64 	%rd10, %rd9, %rd2;
	add.s64 	%rd52, %rd10, 16;
	mov.f32 	%f67, 0f00000000;
	mul.wide.s32 	%rd13, %r18, 4;
	mov.u32 	%r36, %r2;
$L__BB0_4:
	.pragma "nounroll";
	ld.global.f32 	%f17, [%rd52+-16];
	mul.wide.s32 	%rd11, %r36, 4;
	add.s64 	%rd12, %rd1, %rd11;
	ld.global.f32 	%f18, [%rd12];
	fma.rn.f32 	%f19, %f17, %f18, %f67;
	ld.global.f32 	%f20, [%rd52+-12];
	add.s64 	%rd14, %rd12, %rd13;
	ld.global.f32 	%f21, [%rd14];
	fma.rn.f32 	%f22, %f20, %f21, %f19;
	ld.global.f32 	%f23, [%rd52+-8];
	add.s64 	%rd15, %rd14, %rd13;
	ld.global.f32 	%f24, [%rd15];
	fma.rn.f32 	%f25, %f23, %f24, %f22;
	ld.global.f32 	%f26, [%rd52+-4];
	add.s64 	%rd16, %rd15, %rd13;
	ld.global.f32 	%f27, [%rd16];
	fma.rn.f32 	%f28, %f26, %f27, %f25;
	ld.global.f32 	%f29, [%rd52];
	add.s64 	%rd17, %rd16, %rd13;
	ld.global.f32 	%f30, [%rd17];
	fma.rn.f32 	%f31, %f29, %f30, %f28;
	ld.global.f32 	%f32, [%rd52+4];
	add.s64 	%rd18, %rd17, %rd13;
	ld.global.f32 	%f33, [%rd18];
	fma.rn.f32 	%f34, %f32, %f33, %f31;
	ld.global.f32 	%f35, [%rd52+8];
	add.s64 	%rd19, %rd18, %rd13;
	ld.global.f32 	%f36, [%rd19];
	fma.rn.f32 	%f37, %f35, %f36, %f34;
	ld.global.f32 	%f38, [%rd52+12];
	add.s64 	%rd20, %rd19, %rd13;
	ld.global.f32 	%f39, [%rd20];
	fma.rn.f32 	%f67, %f38, %f39, %f37;
	add.s32 	%r37, %r37, 8;
	add.s32 	%r36, %r36, %r7;
	add.s64 	%rd52, %rd52, 32;
	setp.ne.s32 	%p6, %r37, 0;
	@%p6 bra 	$L__BB0_4;
$L__BB0_5:
	setp.eq.s32 	%p7, %r4, 0;
	@%p7 bra 	$L__BB0_13;
	and.b32  	%r13, %r19, 3;
	setp.lt.u32 	%p8, %r4, 4;
	@%p8 bra 	$L__BB0_8;
	add.s32 	%r28, %r39, %r3;
	mul.wide.u32 	%rd21, %r28, 4;
	add.s64 	%rd22, %rd2, %rd21;
	ld.global.f32 	%f41, [%rd22];
	mad.lo.s32 	%r29, %r39, %r18, %r2;
	mul.wide.s32 	%rd23, %r29, 4;
	add.s64 	%rd24, %rd1, %rd23;
	ld.global.f32 	%f42, [%rd24];
	fma.rn.f32 	%f43, %f41, %f42, %f67;
	cvt.u64.u32 	%rd25, %r3;
	cvt.u64.u32 	%rd26, %r39;
	add.s64 	%rd27, %rd26, %rd25;
	shl.b64 	%rd28, %rd27, 2;
	add.s64 	%rd29, %rd2, %rd28;
	ld.global.f32 	%f44, [%rd29+4];
	mul.wide.s32 	%rd30, %r18, 4;
	add.s64 	%rd31, %rd24, %rd30;
	ld.global.f32 	%f45, [%rd31];
	fma.rn.f32 	%f46, %f44, %f45, %f43;
	ld.global.f32 	%f47, [%rd29+8];
	add.s64 	%rd32, %rd31, %rd30;
	ld.global.f32 	%f48, [%rd32];
	fma.rn.f32 	%f49, %f47, %f48, %f46;
	ld.global.f32 	%f50, [%rd29+12];
	add.s64 	%rd33, %rd32, %rd30;
	ld.global.f32 	%f51, [%rd33];
	fma.rn.f32 	%f67, %f50, %f51, %f49;
	add.s32 	%r39, %r39, 4;
$L__BB0_8:
	setp.eq.s32 	%p9, %r13, 0;
	@%p9 bra 	$L__BB0_13;
	setp.eq.s32 	%p10, %r13, 1;
	@%p10 bra 	$L__BB0_11;
	add.s32 	%r30, %r39, %r3;
	mul.wide.u32 	%rd34, %r30, 4;
	add.s64 	%rd35, %rd2, %rd34;
	ld.global.f32 	%f53, [%rd35];
	mad.lo.s32 	%r31, %r39, %r18, %r2;
	mul.wide.s32 	%rd36, %r31, 4;
	add.s64 	%rd37, %rd1, %rd36;
	ld.global.f32 	%f54, [%rd37];
	fma.rn.f32 	%f55, %f53, %f54, %f67;
	cvt.u64.u32 	%rd38, %r3;
	cvt.u64.u32 	%rd39, %r39;
	add.s64 	%rd40, %rd39, %rd38;
	shl.b64 	%rd41, %rd40, 2;
	add.s64 	%rd42, %rd2, %rd41;
	ld.global.f32 	%f56, [%rd42+4];
	mul.wide.s32 	%rd43, %r18, 4;
	add.s64 	%rd44, %rd37, %rd43;
	ld.global.f32 	%f57, [%rd44];
	fma.rn.f32 	%f67, %f56, %f57, %f55;
	add.s32 	%r39, %r39, 2;
$L__BB0_11:
	and.b32  	%r32, %r19, 1;
	setp.eq.b32 	%p11, %r32, 1;
	not.pred 	%p12, %p11;
	@%p12 bra 	$L__BB0_13;
	add.s32 	%r33, %r39, %r3;
	mul.wide.u32 	%rd45, %r33, 4;
	add.s64 	%rd46, %rd2, %rd45;
	ld.global.f32 	%f58, [%rd46];
	mad.lo.s32 	%r34, %r39, %r18, %r2;
	mul.wide.s32 	%rd47, %r34, 4;
	add.s64 	%rd48, %rd1, %rd47;
	ld.global.f32 	%f59, [%rd48];
	fma.rn.f32 	%f67, %f58, %f59, %f67;
$L__BB0_13:
	mad.lo.s32 	%r35, %r18, %r1, %r2;
	cvta.to.global.u64 	%rd49, %rd6;
	mul.wide.s32 	%rd50, %r35, 4;
	add.s64 	%rd51, %rd49, %rd50;
	st.global.f32 	[%rd51], %f67;
$L__BB0_14:
	ret;

}
	// .globl	_Z14reluActivationPfS_i
.visible .entry _Z14reluActivationPfS_i(
	.param .u64 .ptr .align 1 _Z14reluActivationPfS_i_param_0,
	.param .u64 .ptr .align 1 _Z14reluActivationPfS_i_param_1,
	.param .u32 _Z14reluActivationPfS_i_param_2
)
{
	.reg .pred 	%p<2>;
	.reg .b32 	%r<6>;
	.reg .b32 	%f<3>;
	.reg .b64 	%rd<8>;

	ld.param.u64 	%rd1, [_Z14reluActivationPfS_i_param_0];
	ld.param.u64 	%rd2, [_Z14reluActivationPfS_i_param_1];
	ld.param.u32 	%r2, [_Z14reluActivationPfS_i_param_2];
	mov.u32 	%r3, %ctaid.x;
	mov.u32 	%r4, %ntid.x;
	mov.u32 	%r5, %tid.x;
	mad.lo.s32 	%r1, %r3, %r4, %r5;
	setp.ge.s32 	%p1, %r1, %r2;
	@%p1 bra 	$L__BB1_2;
	cvta.to.global.u64 	%rd3, %rd1;
	cvta.to.global.u64 	%rd4, %rd2;
	mul.wide.s32 	%rd5, %r1, 4;
	add.s64 	%rd6, %rd3, %rd5;
	ld.global.f32 	%f1, [%rd6];
	max.f32 	%f2, %f1, 0f00000000;
	add.s64 	%rd7, %rd4, %rd5;
	st.global.f32 	[%rd7], %f2;
$L__BB1_2:
	ret;

}
	// .globl	_Z17sigmoidActivationPfS_i
.visible .entry _Z17sigmoidActivationPfS_i(
	.param .u64 .ptr .align 1 _Z17sigmoidActivationPfS_i_param_0,
	.param .u64 .ptr .align 1 _Z17sigmoidActivationPfS_i_param_1,
	.param .u32 _Z17sigmoidActivationPfS_i_param_2
)
{
	.reg .pred 	%p<2>;
	.reg .b32 	%r<8>;
	.reg .b32 	%f<15>;
	.reg .b64 	%rd<8>;

	ld.param.u64 	%rd1, [_Z17sigmoidActivationPfS_i_param_0];
	ld.param.u64 	%rd2, [_Z17sigmoidActivationPfS_i_param_1];
	ld.param.u32 	%r2, [_Z17sigmoidActivationPfS_i_param_2];
	mov.u32 	%r3, %ctaid.x;
	mov.u32 	%r4, %ntid.x;
	mov.u32 	%r5, %tid.x;
	mad.lo.s32 	%r1, %r3, %r4, %r5;
	setp.ge.s32 	%p1, %r1, %r2;
	@%p1 bra 	$L__BB2_2;
	cvta.to.global.u64 	%rd3, %rd1;
	cvta.to.global.u64 	%rd4, %rd2;
	mul.wide.s32 	%rd5, %r1, 4;
	add.s64 	%rd6, %rd3, %rd5;
	ld.global.f32 	%f1, [%rd6];
	fma.rn.f32 	%f2, %f1, 0fBBBB989D, 0f3F000000;
	cvt.sat.f32.f32 	%f3, %f2;
	mov.f32 	%f4, 0f4B400001;
	mov.f32 	%f5, 0f437C0000;
	fma.rm.f32 	%f6, %f3, %f5, %f4;
	add.f32 	%f7, %f6, 0fCB40007F;
	neg.f32 	%f8, %f7;
	fma.rn.f32 	%f9, %f1, 0fBFB8AA3B, %f8;
	fma.rn.f32 	%f10, %f1, 0fB2A57060, %f9;
	mov.b32 	%r6, %f6;
	shl.b32 	%r7, %r6, 23;
	mov.b32 	%f11, %r7;
	ex2.approx.ftz.f32 	%f12, %f10;
	fma.rn.f32 	%f13, %f12, %f11, 0f3F800000;
	rcp.rn.f32 	%f14, %f13;
	add.s64 	%rd7, %rd4, %rd5;
	st.global.f32 	[%rd7], %f14;
$L__BB2_2:
	ret;

}
	// .globl	_Z14tiledMatrixMulPfS_S_iii
.visible .entry _Z14tiledMatrixMulPfS_S_iii(
	.param .u64 .ptr .align 1 _Z14tiledMatrixMulPfS_S_iii_param_0,
	.param .u64 .ptr .align 1 _Z14tiledMatrixMulPfS_S_iii_param_1,
	.param .u64 .ptr .align 1 _Z14tiledMatrixMulPfS_S_iii_param_2,
	.param .u32 _Z14tiledMatrixMulPfS_S_iii_param_3,
	.param .u32 _Z14tiledMatrixMulPfS_S_iii_param_4,
	.param .u32 _Z14tiledMatrixMulPfS_S_iii_param_5
)
{
	.reg .pred 	%p<12>;
	.reg .b32 	%r<43>;
	.reg .b32 	%f<63>;
	.reg .b64 	%rd<13>;
	// demoted variable
	.shared .align 4 .b8 _ZZ14tiledMatrixMulPfS_S_iiiE2As[1024];
	// demoted variable
	.shared .align 4 .b8 _ZZ14tiledMatrixMulPfS_S_iiiE2Bs[1024];
	ld.param.u64 	%rd4, [_Z14tiledMatrixMulPfS_S_iii_param_0];
	ld.param.u64 	%rd5, [_Z14tiledMatrixMulPfS_S_iii_param_1];
	ld.param.u64 	%rd6, [_Z14tiledMatrixMulPfS_S_iii_param_2];
	ld.param.u32 	%r24, [_Z14tiledMatrixMulPfS_S_iii_param_3];
	ld.param.u32 	%r25, [_Z14tiledMatrixMulPfS_S_iii_param_4];
	ld.param.u32 	%r26, [_Z14tiledMatrixMulPfS_S_iii_param_5];
	mov.u32 	%r27, %ctaid.x;
	mov.u32 	%r28, %ctaid.y;
	mov.u32 	%r38, %tid.x;
	mov.u32 	%r40, %tid.y;
	shl.b32 	%r29, %r28, 4;
	add.s32 	%r3, %r29, %r40;
	shl.b32 	%r4, %r27, 4;
	add.s32 	%r5, %r4, %r38;
	setp.lt.s32 	%p1, %r26, 1;
	mov.f32 	%f62, 0f00000000;
	@%p1 bra 	$L__BB3_7;
	add.s32 	%r30, %r26, 15;
	shr.u32 	%r31, %r30, 4;
	shl.b32 	%r32, %r40, 6;
	mov.u32 	%r33, _ZZ14tiledMatrixMulPfS_S_iiiE2As;
	add.s32 	%r6, %r33, %r32;
	shl.b32 	%r34, %r38, 2;
	add.s32 	%r7, %r6, %r34;
	mov.u32 	%r35, _ZZ14tiledMatrixMulPfS_S_iiiE2Bs;
	add.s32 	%r9, %r35, %r34;
	add.s32 	%r8, %r9, %r32;
	neg.s32 	%r42, %r31;
	mad.lo.s32 	%r36, %r40, %r25, %r38;
	add.s32 	%r41, %r36, %r4;
	shl.b32 	%r12, %r25, 4;
	mad.lo.s32 	%r39, %r26, %r3, %r38;
	cvta.to.global.u64 	%rd1, %rd4;
	cvta.to.global.u64 	%rd2, %rd5;
	mov.f32 	%f62, 0f00000000;
$L__BB3_2:
	setp.ge.s32 	%p2, %r3, %r24;
	mul.wide.s32 	%rd7, %r39, 4;
	add.s64 	%rd3, %rd1, %rd7;
	setp.ge.s32 	%p3, %r38, %r26;
	mov.f32 	%f60, 0f00000000;
	or.pred  	%p4, %p2, %p3;
	@%p4 bra 	$L__BB3_4;
	ld.global.f32 	%f60, [%rd3];
$L__BB3_4:
	setp.ge.s32 	%p5, %r5, %r25;
	st.shared.f32 	[%r7], %f60;
	setp.ge.s32 	%p6, %r40, %r26;
	mov.f32 	%f61, 0f00000000;
	or.pred  	%p7, %p6, %p5;
	@%p7 bra 	$L__BB3_6;
	mul.wide.s32 	%rd8, %r41, 4;
	add.s64 	%rd9, %rd2, %rd8;
	ld.global.f32 	%f61, [%rd9];
$L__BB3_6:
	st.shared.f32 	[%r8], %f61;
	bar.sync 	0;
	ld.shared.f32 	%f12, [%r6];
	ld.shared.f32 	%f13, [%r9];
	fma.rn.f32 	%f14, %f12, %f13, %f62;
	ld.shared.f32 	%f15, [%r6+4];
	ld.shared.f32 	%f16, [%r9+64];
	fma.rn.f32 	%f17, %f15, %f16, %f14;
	ld.shared.f32 	%f18, [%r6+8];
	ld.shared.f32 	%f19, [%r9+128];
	fma.rn.f32 	%f20, %f18, %f19, %f17;
	ld.shared.f32 	%f21, [%r6+12];
	ld.shared.f32 	%f22, [%r9+192];
	fma.rn.f32 	%f23, %f21, %f22, %f20;
	ld.shared.f32 	%f24, [%r6+16];
	ld.shared.f32 	%f25, [%r9+256];
	fma.rn.f32 	%f26, %f24, %f25, %f23;
	ld.shared.f32 	%f27, [%r6+20];
	ld.shared.f32 	%f28, [%r9+320];
	fma.rn.f32 	%f29, %f27, %f28, %f26;
	ld.shared.f32 	%f30, [%r6+24];
	ld.shared.f32 	%f31, [%r9+384];
	fma.rn.f32 	%f32, %f30, %f31, %f29;
	ld.shared.f32 	%f33, [%r6+28];
	ld.shared.f32 	%f34, [%r9+448];
	fma.rn.f32 	%f35, %f33, %f34, %f32;
	ld.shared.f32 	%f36, [%r6+32];
	ld.shared.f32 	%f37, [%r9+512];
	fma.rn.f32 	%f38, %f36, %f37, %f35;
	ld.shared.f32 	%f39, [%r6+36];
	ld.shared.f32 	%f40, [%r9+576];
	fma.rn.f32 	%f41, %f39, %f40, %f38;
	ld.shared.f32 	%f42, [%r6+40];
	ld.shared.f32 	%f43, [%r9+640];
	fma.rn.f32 	%f44, %f42, %f43, %f41;
	ld.shared.f32 	%f45, [%r6+44];
	ld.shared.f32 	%f46, [%r9+704];
	fma.rn.f32 	%f47, %f45, %f46, %f44;
	ld.shared.f32 	%f48, [%r6+48];
	ld.shared.f32 	%f49, [%r9+768];
	fma.rn.f32 	%f50, %f48, %f49, %f47;
	ld.shared.f32 	%f51, [%r6+52];
	ld.shared.f32 	%f52, [%r9+832];
	fma.rn.f32 	%f53, %f51, %f52, %f50;
	ld.shared.f32 	%f54, [%r6+56];
	ld.shared.f32 	%f55, [%r9+896];
	fma.rn.f32 	%f56, %f54, %f55, %f53;
	ld.shared.f32 	%f57, [%r6+60];
	ld.shared.f32 	%f58, [%r9+960];
	fma.rn.f32 	%f62, %f57, %f58, %f56;
	bar.sync 	0;
	add.s32 	%r42, %r42, 1;
	setp.ne.s32 	%p8, %r42, 0;
	add.s32 	%r41, %r41, %r12;
	add.s32 	%r40, %r40, 16;
	add.s32 	%r39, %r39, 16;
	add.s32 	%r38, %r38, 16;
	@%p8 bra 	$L__BB3_2;
$L__BB3_7:
	setp.ge.s32 	%p9, %r3, %r24;
	setp.ge.s32 	%p10, %r5, %r25;
	or.pred  	%p11, %p9, %p10;
	@%p11 bra 	$L__BB3_9;
	mad.lo.s32 	%r37, %r25, %r3, %r5;
	cvta.to.global.u64 	%rd10, %rd6;
	mul.wide.u32 	%rd11, %r37, 4;
	add.s64 	%rd12, %rd10, %rd11;
	st.global.f32 	[%rd12], %f62;
$L__BB3_9:
	ret;

}
	// .globl	_Z17softmaxActivationPfS_i
.visible .entry _Z17softmaxActivationPfS_i(
	.param .u64 .ptr .align 1 _Z17softmaxActivationPfS_i_param_0,
	.param .u64 .ptr .align 1 _Z17softmaxActivationPfS_i_param_1,
	.param .u32 _Z17softmaxActivationPfS_i_param_2
)
{
	.reg .pred 	%p<12>;
	.reg .b32 	%r<22>;
	.reg .b32 	%f<32>;
	.reg .b64 	%rd<9>;

	ld.param.u64 	%rd3, [_Z17softmaxActivationPfS_i_param_0];
	ld.param.u64 	%rd2, [_Z17softmaxActivationPfS_i_param_1];
	ld.param.u32 	%r9, [_Z17softmaxActivationPfS_i_param_2];
	cvta.to.global.u64 	%rd4, %rd3;
	mov.u32 	%r1, %tid.x;
	mov.u32 	%r10, %ctaid.x;
	mov.u32 	%r21, %ntid.x;
	mad.lo.s32 	%r3, %r10, %r21, %r1;
	setp.ge.u32 	%p1, %r3, %r9;
	mul.wide.u32 	%rd5, %r3, 4;
	add.s64 	%rd1, %rd4, %rd5;
	mov.f32 	%f30, 0fFF800000;
	@%p1 bra 	$L__BB4_2;
	ld.global.f32 	%f30, [%rd1];
$L__BB4_2:
	shl.b32 	%r11, %r1, 2;
	mov.u32 	%r12, sdata;
	add.s32 	%r4, %r12, %r11;
	st.shared.f32 	[%r4], %f30;
	bar.sync 	0;
	setp.lt.u32 	%p2, %r21, 2;
	@%p2 bra 	$L__BB4_7;
	mov.u32 	%r20, %r21;
$L__BB4_4:
	shr.u32 	%r6, %r20, 1;
	setp.ge.u32 	%p3, %r1, %r6;
	add.s32 	%r13, %r6, %r3;
	setp.ge.u32 	%p4, %r13, %r9;
	or.pred  	%p5, %p3, %p4;
	@%p5 bra 	$L__BB4_6;
	ld.shared.f32 	%f8, [%r4];
	shl.b32 	%r14, %r6, 2;
	add.s32 	%r15, %r4, %r14;
	ld.shared.f32 	%f9, [%r15];
	max.f32 	%f10, %f8, %f9;
	st.shared.f32 	[%r4], %f10;
$L__BB4_6:
	bar.sync 	0;
	setp.gt.u32 	%p6, %r20, 3;
	mov.u32 	%r20, %r6;
	@%p6 bra 	$L__BB4_4;
$L__BB4_7:
	setp.ge.u32 	%p7, %r3, %r9;
	ld.shared.f32 	%f3, [sdata];
	bar.sync 	0;
	mov.f32 	%f31, 0f00000000;
	@%p7 bra 	$L__BB4_9;
	ld.global.f32 	%f12, [%rd1];
	sub.f32 	%f13, %f12, %f3;
	fma.rn.f32 	%f14, %f13, 0f3BBB989D, 0f3F000000;
	cvt.sat.f32.f32 	%f15, %f14;
	mov.f32 	%f16, 0f4B400001;
	mov.f32 	%f17, 0f437C0000;
	fma.rm.f32 	%f18, %f15, %f17, %f16;
	add.f32 	%f19, %f18, 0fCB40007F;
	neg.f32 	%f20, %f19;
	fma.rn.f32 	%f21, %f13, 0f3FB8AA3B, %f20;
	fma.rn.f32 	%f22, %f13, 0f32A57060, %f21;
	mov.b32 	%r16, %f18;
	shl.b32 	%r17, %r16, 23;
	mov.b32 	%f23, %r17;
	ex2.approx.ftz.f32 	%f24, %f22;
	mul.f32 	%f31, %f24, %f23;
$L__BB4_9:
	setp.lt.u32 	%p8, %r21, 2;
	st.shared.f32 	[%r4], %f31;
	bar.sync 	0;
	@%p8 bra 	$L__BB4_13;
$L__BB4_10:
	shr.u32 	%r8, %r21, 1;
	setp.ge.u32 	%p9, %r1, %r8;
	@%p9 bra 	$L__BB4_12;
	shl.b32 	%r18, %r8, 2;
	add.s32 	%r19, %r4, %r18;
	ld.shared.f32 	%f25, [%r19];
	ld.shared.f32 	%f26, [%r4];
	add.f32 	%f27, %f25, %f26;
	st.shared.f32 	[%r4], %f27;
$L__BB4_12:
	bar.sync 	0;
	setp.gt.u32 	%p10, %r21, 3;
	mov.u32 	%r21, %r8;
	@%p10 bra 	$L__BB4_10;
$L__BB4_13:
	setp.ge.u32 	%p11, %r3, %r9;
	ld.shared.f32 	%f6, [sdata];
	bar.sync 	0;
	@%p11 bra 	$L__BB4_15;
	ld.shared.f32 	%f28, [%r4];
	div.rn.f32 	%f29, %f28, %f6;
	cvta.to.global.u64 	%rd6, %rd2;
	add.s64 	%rd8, %rd6, %rd5;
	st.global.f32 	[%rd8], %f29;
$L__BB4_15:
	ret;

}


// ===== COMPILED SASS (sm_100) =====

	.target	sm_100

	.elftype	@"ET_EXEC"


//--------------------- .note.nv.tkinfo           --------------------------
	.section	.note.nv.tkinfo,"",@"SHT_NOTE"
	.sectionflags	@"SHF_NOTE_NV_TKINFO"
	.tkinfo
        /*0018*/ 	.word	0x00000002
        /*0030*/ 	.string	""
        /*0030*/ 	.string	"ptxas"
        /*0030*/ 	.string	"Cuda compilation tools, release 13.0, V13.0.88"
        /*0030*/ 	.string	"Build cuda_13.0.r13.0/compiler.36424714_0"
        /*0030*/ 	.string	"-arch sm_100 -m 64 "



//--------------------- .note.nv.cuinfo           --------------------------
	.section	.note.nv.cuinfo,"",@"SHT_NOTE"
	.sectionflags	@"SHF_NOTE_NV_CUINFO"
        /*0018*/ 	.short	0x0002
        /*001a*/ 	.short	0x0064
        /*001c*/ 	.short	0x0082
	.zero		2


//--------------------- .nv.info                  --------------------------
	.section	.nv.info,"",@"SHT_CUDA_INFO"
	.align	4


	//----- nvinfo : EIATTR_REGCOUNT
	.align		4
        /*0000*/ 	.byte	0x04, 0x2f
        /*0002*/ 	.short	(.L_1 - .L_0)
	.align		4
.L_0:
        /*0004*/ 	.word	index@(_Z9matrixMulPfS_S_iii)
        /*0008*/ 	.word	0x00000020


	//----- nvinfo : EIATTR_FRAME_SIZE
	.align		4
.L_1:
        /*000c*/ 	.byte	0x04, 0x11
        /*000e*/ 	.short	(.L_3 - .L_2)
	.align		4
.L_2:
        /*0010*/ 	.word	index@(_Z9matrixMulPfS_S_iii)
        /*0014*/ 	.word	0x00000000


	//----- nvinfo : EIATTR_REGCOUNT
	.align		4
.L_3:
        /*0018*/ 	.byte	0x04, 0x2f
        /*001a*/ 	.short	(.L_5 - .L_4)
	.align		4
.L_4:
        /*001c*/ 	.word	index@(_Z14reluActivationPfS_i)
        /*0020*/ 	.word	0x0000000a


	//----- nvinfo : EIATTR_FRAME_SIZE
	.align		4
.L_5:
        /*0024*/ 	.byte	0x04, 0x11
        /*0026*/ 	.short	(.L_7 - .L_6)
	.align		4
.L_6:
        /*0028*/ 	.word	index@(_Z14reluActivationPfS_i)
        /*002c*/ 	.word	0x00000000


	//----- nvinfo : EIATTR_REGCOUNT
	.align		4
.L_7:
        /*0030*/ 	.byte	0x04, 0x2f
        /*0032*/ 	.short	(.L_9 - .L_8)
	.align		4
.L_8:
        /*0034*/ 	.word	index@(_Z17sigmoidActivationPfS_i)
        /*0038*/ 	.word	0x0000000e


	//----- nvinfo : EIATTR_FRAME_SIZE
	.align		4
.L_9:
        /*003c*/ 	.byte	0x04, 0x11
        /*003e*/ 	.short	(.L_11 - .L_10)
	.align		4
.L_10:
        /*0040*/ 	.word	index@($__internal_1_$__cuda_sm20_rcp_rn_f32_slowpath)
        /*0044*/ 	.word	0x00000000


	//----- nvinfo : EIATTR_FRAME_SIZE
	.align		4
.L_11:
        /*0048*/ 	.byte	0x04, 0x11
        /*004a*/ 	.short	(.L_13 - .L_12)
	.align		4
.L_12:
        /*004c*/ 	.word	index@(_Z17sigmoidActivationPfS_i)
        /*0050*/ 	.word	0x00000000


	//----- nvinfo : EIATTR_REGCOUNT
	.align		4
.L_13:
        /*0054*/ 	.byte	0x04, 0x2f
        /*0056*/ 	.short	(.L_15 - .L_14)
	.align		4
.L_14:
        /*0058*/ 	.word	index@(_Z14tiledMatrixMulPfS_S_iii)
        /*005c*/ 	.word	0x00000020


	//----- nvinfo : EIATTR_FRAME_SIZE
	.align		4
.L_15:
        /*0060*/ 	.byte	0x04, 0x11
        /*0062*/ 	.short	(.L_17 - .L_16)
	.align		4
.L_16:
        /*0064*/ 	.word	index@(_Z14tiledMatrixMulPfS_S_iii)
        /*0068*/ 	.word	0x00000000


	//----- nvinfo : EIATTR_REGCOUNT
	.align		4
.L_17:
        /*006c*/ 	.byte	0x04, 0x2f
        /*006e*/ 	.short	(.L_19 - .L_18)
	.align		4
.L_18:
        /*0070*/ 	.word	index@(_Z17softmaxActivationPfS_i)
        /*0074*/ 	.word	0x00000010


	//----- nvinfo : EIATTR_FRAME_SIZE
	.align		4
.L_19:
        /*0078*/ 	.byte	0x04, 0x11
        /*007a*/ 	.short	(.L_21 - .L_20)
	.align		4
.L_20:
        /*007c*/ 	.word	index@($__internal_0_$__cuda_sm3x_div_rn_noftz_f32_slowpath)
        /*0080*/ 	.word	0x00000000


	//----- nvinfo : EIATTR_FRAME_SIZE
	.align		4
.L_21:
        /*0084*/ 	.byte	0x04, 0x11
        /*0086*/ 	.short	(.L_23 - .L_22)
	.align		4
.L_22:
        /*0088*/ 	.word	index@(_Z17softmaxActivationPfS_i)
        /*008c*/ 	.word	0x00000000


	//----- nvinfo : EIATTR_MIN_STACK_SIZE
	.align		4
.L_23:
        /*0090*/ 	.byte	0x04, 0x12
        /*0092*/ 	.short	(.L_25 - .L_24)
	.align		4
.L_24:
        /*0094*/ 	.word	index@(_Z17softmaxActivationPfS_i)
        /*0098*/ 	.word	0x00000000


	//----- nvinfo : EIATTR_MIN_STACK_SIZE
	.align		4
.L_25:
        /*009c*/ 	.byte	0x04, 0x12
        /*009e*/ 	.short	(.L_27 - .L_26)
	.align		4
.L_26:
        /*00a0*/ 	.word	index@(_Z14tiledMatrixMulPfS_S_iii)
        /*00a4*/ 	.word	0x00000000


	//----- nvinfo : EIATTR_MIN_STACK_SIZE
	.align		4
.L_27:
        /*00a8*/ 	.byte	0x04, 0x12
        /*00aa*/ 	.short	(.L_29 - .L_28)
	.align		4
.L_28:
        /*00ac*/ 	.word	index@(_Z17sigmoidActivationPfS_i)
        /*00b0*/ 	.word	0x00000000


	//----- nvinfo : EIATTR_MIN_STACK_SIZE
	.align		4
.L_29:
        /*00b4*/ 	.byte	0x04, 0x12
        /*00b6*/ 	.short	(.L_31 - .L_30)
	.align		4
.L_30:
        /*00b8*/ 	.word	index@(_Z14reluActivationPfS_i)
        /*00bc*/ 	.word	0x00000000


	//----- nvinfo : EIATTR_MIN_STACK_SIZE
	.align		4
.L_31:
        /*00c0*/ 	.byte	0x04, 0x12
        /*00c2*/ 	.short	(.L_33 - .L_32)
	.align		4
.L_32:
        /*00c4*/ 	.word	index@(_Z9matrixMulPfS_S_iii)
        /*00c8*/ 	.word	0x00000000
.L_33:


//--------------------- .nv.compat                --------------------------
	.section	.nv.compat,"",@"SHT_CUDA_COMPAT_INFO"
	.align	4
        /*0000*/ 	.byte	0x02, 0x09, 0x00, 0x00, 0x02, 0x02, 0x01, 0x00, 0x02, 0x05, 0x05, 0x00, 0x03, 0x07, 0x01, 0x01
        /*0010*/ 	.byte	0x02, 0x03, 0x00, 0x00, 0x02, 0x06, 0x01, 0x00, 0x04, 0x0b, 0x08, 0x00, 0x01, 0x00, 0x00, 0x00
        /*0020*/ 	.byte	0x00, 0x00, 0x00, 0x00


//--------------------- .nv.info._Z17softmaxActivationPfS_i --------------------------
	.section	.nv.info._Z17softmaxActivationPfS_i,"",@"SHT_CUDA_INFO"
	.sectionflags	@""
	.align	4


	//----- nvinfo : EIATTR_CUDA_API_VERSION
	.align		4
        /*0000*/ 	.byte	0x04, 0x37
        /*0002*/ 	.short	(.L_35 - .L_34)
.L_34:
        /*0004*/ 	.word	0x00000082


	//----- nvinfo : EIATTR_KPARAM_INFO
	.align		4
.L_35:
        /*0008*/ 	.byte	0x04, 0x17
        /*000a*/ 	.short	(.L_37 - .L_36)
.L_36:
        /*000c*/ 	.word	0x00000000
        /*0010*/ 	.short	0x0002
        /*0012*/ 	.short	0x0010
        /*0014*/ 	.byte	0x00, 0xf0, 0x11, 0x00


	//----- nvinfo : EIATTR_KPARAM_INFO
	.align		4
.L_37:
        /*0018*/ 	.byte	0x04, 0x17
        /*001a*/ 	.short	(.L_39 - .L_38)
.L_38:
        /*001c*/ 	.word	0x00000000
        /*0020*/ 	.short	0x0001
        /*0022*/ 	.short	0x0008
        /*0024*/ 	.byte	0x00, 0xf5, 0x21, 0x00


	//----- nvinfo : EIATTR_KPARAM_INFO
	.align		4
.L_39:
        /*0028*/ 	.byte	0x04, 0x17
        /*002a*/ 	.short	(.L_41 - .L_40)
.L_40:
        /*002c*/ 	.word	0x00000000
        /*0030*/ 	.short	0x0000
        /*0032*/ 	.short	0x0000
        /*0034*/ 	.byte	0x00, 0xf5, 0x21, 0x00


	//----- nvinfo : EIATTR_SPARSE_MMA_MASK
	.align		4
.L_41:
        /*0038*/ 	.byte	0x03, 0x50
        /*003a*/ 	.short	0x0000


	//----- nvinfo : EIATTR_MAXREG_COUNT
	.align		4
        /*003c*/ 	.byte	0x03, 0x1b
        /*003e*/ 	.short	0x00ff


	//----- nvinfo : EIATTR_NUM_BARRIERS
	.align		4
        /*0040*/ 	.byte	0x02, 0x4c
        /*0042*/ 	.byte	0x01
	.zero		1


	//----- nvinfo : EIATTR_MERCURY_ISA_VERSION
	.align		4
        /*0044*/ 	.byte	0x03, 0x5f
        /*0046*/ 	.short	0x0101


	//----- nvinfo : EIATTR_VRC_CTA_INIT_COUNT
	.align		4
        /*0048*/ 	.byte	0x02, 0x4a
	.zero		1
	.zero		1


	//----- nvinfo : EIATTR_EXIT_INSTR_OFFSETS
	.align		4
        /*004c*/ 	.byte	0x04, 0x1c
        /*004e*/ 	.short	(.L_43 - .L_42)


	//   ....[0]....
.L_42:
        /*0050*/ 	.word	0x00000500


	//   ....[1]....
        /*0054*/ 	.word	0x00000620


	//----- nvinfo : EIATTR_CRS_STACK_SIZE
	.align		4
.L_43:
        /*0058*/ 	.byte	0x04, 0x1e
        /*005a*/ 	.short	(.L_45 - .L_44)
.L_44:
        /*005c*/ 	.word	0x00000000


	//----- nvinfo : EIATTR_CBANK_PARAM_SIZE
	.align		4
.L_45:
        /*0060*/ 	.byte	0x03, 0x19
        /*0062*/ 	.short	0x0014


	//----- nvinfo : EIATTR_PARAM_CBANK
	.align		4
        /*0064*/ 	.byte	0x04, 0x0a
        /*0066*/ 	.short	(.L_47 - .L_46)
	.align		4
.L_46:
        /*0068*/ 	.word	index@(.nv.constant0._Z17softmaxActivationPfS_i)
        /*006c*/ 	.short	0x0380
        /*006e*/ 	.short	0x0014


	//----- nvinfo : EIATTR_SW_WAR
	.align		4
.L_47:
        /*0070*/ 	.byte	0x04, 0x36
        /*0072*/ 	.short	(.L_49 - .L_48)
.L_48:
        /*0074*/ 	.word	0x00000008
.L_49:


//--------------------- .nv.info._Z14tiledMatrixMulPfS_S_iii --------------------------
	.section	.nv.info._Z14tiledMatrixMulPfS_S_iii,"",@"SHT_CUDA_INFO"
	.sectionflags	@""
	.align	4


	//----- nvinfo : EIATTR_CUDA_API_VERSION
	.align		4
        /*0000*/ 	.byte	0x04, 0x37
        /*0002*/ 	.short	(.L_51 - .L_50)
.L_50:
        /*0004*/ 	.word	0x00000082


	//----- nvinfo : EIATTR_KPARAM_INFO
	.align		4
.L_51:
        /*0008*/ 	.byte	0x04, 0x17
        /*000a*/ 	.short	(.L_53 - .L_52)
.L_52:
        /*000c*/ 	.word	0x00000000
        /*0010*/ 	.short	0x0005
        /*0012*/ 	.short	0x0020
        /*0014*/ 	.byte	0x00, 0xf0, 0x11, 0x00


	//----- nvinfo : EIATTR_KPARAM_INFO
	.align		4
.L_53:
        /*0018*/ 	.byte	0x04, 0x17
        /*001a*/ 	.short	(.L_55 - .L_54)
.L_54:
        /*001c*/ 	.word	0x00000000
        /*0020*/ 	.short	0x0004
        /*0022*/ 	.short	0x001c
        /*0024*/ 	.byte	0x00, 0xf0, 0x11, 0x00


	//----- nvinfo : EIATTR_KPARAM_INFO
	.align		4
.L_55:
        /*0028*/ 	.byte	0x04, 0x17
        /*002a*/ 	.short	(.L_57 - .L_56)
.L_56:
        /*002c*/ 	.word	0x00000000
        /*0030*/ 	.short	0x0003
        /*0032*/ 	.short	0x0018
        /*0034*/ 	.byte	0x00, 0xf0, 0x11, 0x00


	//----- nvinfo : EIATTR_KPARAM_INFO
	.align		4
.L_57:
        /*0038*/ 	.byte	0x04, 0x17
        /*003a*/ 	.short	(.L_59 - .L_58)
.L_58:
        /*003c*/ 	.word	0x00000000
        /*0040*/ 	.short	0x0002
        /*0042*/ 	.short	0x0010
        /*0044*/ 	.byte	0x00, 0xf5, 0x21, 0x00


	//----- nvinfo : EIATTR_KPARAM_INFO
	.align		4
.L_59:
        /*0048*/ 	.byte	0x04, 0x17
        /*004a*/ 	.short	(.L_61 - .L_60)
.L_60:
        /*004c*/ 	.word	0x00000000
        /*0050*/ 	.short	0x0001
        /*0052*/ 	.short	0x0008
        /*0054*/ 	.byte	0x00, 0xf5, 0x21, 0x00


	//----- nvinfo : EIATTR_KPARAM_INFO
	.align		4
.L_61:
        /*0058*/ 	.byte	0x04, 0x17
        /*005a*/ 	.short	(.L_63 - .L_62)
.L_62:
        /*005c*/ 	.word	0x00000000
        /*0060*/ 	.short	0x0000
        /*0062*/ 	.short	0x0000
        /*0064*/ 	.byte	0x00, 0xf5, 0x21, 0x00


	//----- nvinfo : EIATTR_SPARSE_MMA_MASK
	.align		4
.L_63:
        /*0068*/ 	.byte	0x03, 0x50
        /*006a*/ 	.short	0x0000


	//----- nvinfo : EIATTR_MAXREG_COUNT
	.align		4
        /*006c*/ 	.byte	0x03, 0x1b
        /*006e*/ 	.short	0x00ff


	//----- nvinfo : EIATTR_NUM_BARRIERS
	.align		4
        /*0070*/ 	.byte	0x02, 0x4c
        /*0072*/ 	.byte	0x01
	.zero		1


	//----- nvinfo : EIATTR_MERCURY_ISA_VERSION
	.align		4
        /*0074*/ 	.byte	0x03, 0x5f
        /*0076*/ 	.short	0x0101


	//----- nvinfo : EIATTR_VRC_CTA_INIT_COUNT
	.align		4
        /*0078*/ 	.byte	0x02, 0x4a
	.zero		1
	.zero		1


	//----- nvinfo : EIATTR_EXIT_INSTR_OFFSETS
	.align		4
        /*007c*/ 	.byte	0x04, 0x1c
        /*007e*/ 	.short	(.L_65 - .L_64)


	//   ....[0]....
.L_64:
        /*0080*/ 	.word	0x000005e0


	//   ....[1]....
        /*0084*/ 	.word	0x00000630


	//----- nvinfo : EIATTR_CBANK_PARAM_SIZE
	.align		4
.L_65:
        /*0088*/ 	.byte	0x03, 0x19
        /*008a*/ 	.short	0x0024


	//----- nvinfo : EIATTR_PARAM_CBANK
	.align		4
        /*008c*/ 	.byte	0x04, 0x0a
        /*008e*/ 	.short	(.L_67 - .L_66)
	.align		4
.L_66:
        /*0090*/ 	.word	index@(.nv.constant0._Z14tiledMatrixMulPfS_S_iii)
        /*0094*/ 	.short	0x0380
        /*0096*/ 	.short	0x0024


	//----- nvinfo : EIATTR_SW_WAR
	.align		4
.L_67:
        /*0098*/ 	.byte	0x04, 0x36
        /*009a*/ 	.short	(.L_69 - .L_68)
.L_68:
        /*009c*/ 	.word	0x00000008
.L_69:


//--------------------- .nv.info._Z17sigmoidActivationPfS_i --------------------------
	.section	.nv.info._Z17sigmoidActivationPfS_i,"",@"SHT_CUDA_INFO"
	.sectionflags	@""
	.align	4


	//----- nvinfo : EIATTR_CUDA_API_VERSION
	.align		4
        /*0000*/ 	.byte	0x04, 0x37
        /*0002*/ 	.short	(.L_71 - .L_70)
.L_70:
        /*0004*/ 	.word	0x00000082


	//----- nvinfo : EIATTR_KPARAM_INFO
	.align		4
.L_71:
        /*0008*/ 	.byte	0x04, 0x17
        /*000a*/ 	.short	(.L_73 - .L_72)
.L_72:
        /*000c*/ 	.word	0x00000000
        /*0010*/ 	.short	0x0002
        /*0012*/ 	.short	0x0010
        /*0014*/ 	.byte	0x00, 0xf0, 0x11, 0x00


	//----- nvinfo : EIATTR_KPARAM_INFO
	.align		4
.L_73:
        /*0018*/ 	.byte	0x04, 0x17
        /*001a*/ 	.short	(.L_75 - .L_74)
.L_74:
        /*001c*/ 	.word	0x00000000
        /*0020*/ 	.short	0x0001
        /*0022*/ 	.short	0x0008
        /*0024*/ 	.byte	0x00, 0xf5, 0x21, 0x00


	//----- nvinfo : EIATTR_KPARAM_INFO
	.align		4
.L_75:
        /*0028*/ 	.byte	0x04, 0x17
        /*002a*/ 	.short	(.L_77 - .L_76)
.L_76:
        /*002c*/ 	.word	0x00000000
        /*0030*/ 	.short	0x0000
        /*0032*/ 	.short	0x0000
        /*0034*/ 	.byte	0x00, 0xf5, 0x21, 0x00


	//----- nvinfo : EIATTR_SPARSE_MMA_MASK
	.align		4
.L_77:
        /*0038*/ 	.byte	0x03, 0x50
        /*003a*/ 	.short	0x0000


	//----- nvinfo : EIATTR_MAXREG_COUNT
	.align		4
        /*003c*/ 	.byte	0x03, 0x1b
        /*003e*/ 	.short	0x00ff


	//----- nvinfo : EIATTR_MERCURY_ISA_VERSION
	.align		4
        /*0040*/ 	.byte	0x03, 0x5f
        /*0042*/ 	.short	0x0101


	//----- nvinfo : EIATTR_VRC_CTA_INIT_COUNT
	.align		4
        /*0044*/ 	.byte	0x02, 0x4a
	.zero		1
	.zero		1


	//----- nvinfo : EIATTR_EXIT_INSTR_OFFSETS
	.align		4
        /*0048*/ 	.byte	0x04, 0x1c
        /*004a*/ 	.short	(.L_79 - .L_78)


	//   ....[0]....
.L_78:
        /*004c*/ 	.word	0x00000070


	//   ....[1]....
        /*0050*/ 	.word	0x00000260


	//----- nvinfo : EIATTR_CRS_STACK_SIZE
	.align		4
.L_79:
        /*0054*/ 	.byte	0x04, 0x1e
        /*0056*/ 	.short	(.L_81 - .L_80)
.L_80:
        /*0058*/ 	.word	0x00000000


	//----- nvinfo : EIATTR_CBANK_PARAM_SIZE
	.align		4
.L_81:
        /*005c*/ 	.byte	0x03, 0x19
        /*005e*/ 	.short	0x0014


	//----- nvinfo : EIATTR_PARAM_CBANK
	.align		4
        /*0060*/ 	.byte	0x04, 0x0a
        /*0062*/ 	.short	(.L_83 - .L_82)
	.align		4
.L_82:
        /*0064*/ 	.word	index@(.nv.constant0._Z17sigmoidActivationPfS_i)
        /*0068*/ 	.short	0x0380
        /*006a*/ 	.short	0x0014


	//----- nvinfo : EIATTR_SW_WAR
	.align		4
.L_83:
        /*006c*/ 	.byte	0x04, 0x36
        /*006e*/ 	.short	(.L_85 - .L_84)
.L_84:
        /*0070*/ 	.word	0x00000008
.L_85:


//--------------------- .nv.info._Z14reluActivationPfS_i --------------------------
	.section	.nv.info._Z14reluActivationPfS_i,"",@"SHT_CUDA_INFO"
	.sectionflags	@""
	.align	4


	//----- nvinfo : EIATTR_CUDA_API_VERSION
	.align		4
        /*0000*/ 	.byte	0x04, 0x37
        /*0002*/ 	.short	(.L_87 - .L_86)
.L_86:
        /*0004*/ 	.word	0x00000082


	//----- nvinfo : EIATTR_KPARAM_INFO
	.align		4
.L_87:
        /*0008*/ 	.byte	0x04, 0x17
        /*000a*/ 	.short	(.L_89 - .L_88)
.L_88:
        /*000c*/ 	.word	0x00000000
        /*0010*/ 	.short	0x0002
        /*0012*/ 	.short	0x0010
        /*0014*/ 	.byte	0x00, 0xf0, 0x11, 0x00


	//----- nvinfo : EIATTR_KPARAM_INFO
	.align		4
.L_89:
        /*0018*/ 	.byte	0x04, 0x17
        /*001a*/ 	.short	(.L_91 - .L_90)
.L_90:
        /*001c*/ 	.word	0x00000000
        /*0020*/ 	.short	0x0001
        /*0022*/ 	.short	0x0008
        /*0024*/ 	.byte	0x00, 0xf5, 0x21, 0x00


	//----- nvinfo : EIATTR_KPARAM_INFO
	.align		4
.L_91:
        /*0028*/ 	.byte	0x04, 0x17
        /*002a*/ 	.short	(.L_93 - .L_92)
.L_92:
        /*002c*/ 	.word	0x00000000
        /*0030*/ 	.short	0x0000
        /*0032*/ 	.short	0x0000
        /*0034*/ 	.byte	0x00, 0xf5, 0x21, 0x00


	//----- nvinfo : EIATTR_SPARSE_MMA_MASK
	.align		4
.L_93:
        /*0038*/ 	.byte	0x03, 0x50
        /*003a*/ 	.short	0x0000


	//----- nvinfo : EIATTR_MAXREG_COUNT
	.align		4
        /*003c*/ 	.byte	0x03, 0x1b
        /*003e*/ 	.short	0x00ff


	//----- nvinfo : EIATTR_MERCURY_ISA_VERSION
	.align		4
        /*0040*/ 	.byte	0x03, 0x5f
        /*0042*/ 	.short	0x0101


	//----- nvinfo : EIATTR_VRC_CTA_INIT_COUNT
	.align		4
        /*0044*/ 	.byte	0x02, 0x4a
	.zero		1
	.zero		1


	//----- nvinfo : EIATTR_EXIT_INSTR_OFFSETS
	.align		4
        /*0048*/ 	.byte	0x04, 0x1c
        /*004a*/ 	.short	(.L_95 - .L_94)


	//   ....[0]....
.L_94:
        /*004c*/ 	.word	0x00000070


	//   ....[1]....
        /*0050*/ 	.word	0x00000100


	//----- nvinfo : EIATTR_CBANK_PARAM_SIZE
	.align		4
.L_95:
        /*0054*/ 	.byte	0x03, 0x19
        /*0056*/ 	.short	0x0014


	//----- nvinfo : EIATTR_PARAM_CBANK
	.align		4
        /*0058*/ 	.byte	0x04, 0x0a
        /*005a*/ 	.short	(.L_97 - .L_96)
	.align		4
.L_96:
        /*005c*/ 	.word	index@(.nv.constant0._Z14reluActivationPfS_i)
        /*0060*/ 	.short	0x0380
        /*0062*/ 	.short	0x0014


	//----- nvinfo : EIATTR_SW_WAR
	.align		4
.L_97:
        /*0064*/ 	.byte	0x04, 0x36
        /*0066*/ 	.short	(.L_99 - .L_98)
.L_98:
        /*0068*/ 	.word	0x00000008
.L_99:


//--------------------- .nv.info._Z9matrixMulPfS_S_iii --------------------------
	.section	.nv.info._Z9matrixMulPfS_S_iii,"",@"SHT_CUDA_INFO"
	.sectionflags	@""
	.align	4


	//----- nvinfo : EIATTR_CUDA_API_VERSION
	.align		4
        /*0000*/ 	.byte	0x04, 0x37
        /*0002*/ 	.short	(.L_101 - .L_100)
.L_100:
        /*0004*/ 	.word	0x00000082


	//----- nvinfo : EIATTR_KPARAM_INFO
	.align		4
.L_101:
        /*0008*/ 	.byte	0x04, 0x17
        /*000a*/ 	.short	(.L_103 - .L_102)
.L_102:
        /*000c*/ 	.word	0x00000000
        /*0010*/ 	.short	0x0005
        /*0012*/ 	.short	0x0020
        /*0014*/ 	.byte	0x00, 0xf0, 0x11, 0x00


	//----- nvinfo : EIATTR_KPARAM_INFO
	.align		4
.L_103:
        /*0018*/ 	.byte	0x04, 0x17
        /*001a*/ 	.short	(.L_105 - .L_104)
.L_104:
        /*001c*/ 	.word	0x00000000
        /*0020*/ 	.short	0x0004
        /*0022*/ 	.short	0x001c
        /*0024*/ 	.byte	0x00, 0xf0, 0x11, 0x00


	//----- nvinfo : EIATTR_KPARAM_INFO
	.align		4
.L_105:
        /*0028*/ 	.byte	0x04, 0x17
        /*002a*/ 	.short	(.L_107 - .L_106)
.L_106:
        /*002c*/ 	.word	0x00000000
        /*0030*/ 	.short	0x0003
        /*0032*/ 	.short	0x0018
        /*0034*/ 	.byte	0x00, 0xf0, 0x11, 0x00


	//----- nvinfo : EIATTR_KPARAM_INFO
	.align		4
.L_107:
        /*0038*/ 	.byte	0x04, 0x17
        /*003a*/ 	.short	(.L_109 - .L_108)
.L_108:
        /*003c*/ 	.word	0x00000000
        /*0040*/ 	.short	0x0002
        /*0042*/ 	.short	0x0010
        /*0044*/ 	.byte	0x00, 0xf5, 0x21, 0x00


	//----- nvinfo : EIATTR_KPARAM_INFO
	.align		4
.L_109:
        /*0048*/ 	.byte	0x04, 0x17
        /*004a*/ 	.short	(.L_111 - .L_110)
.L_110:
        /*004c*/ 	.word	0x00000000
        /*0050*/ 	.short	0x0001
        /*0052*/ 	.short	0x0008
        /*0054*/ 	.byte	0x00, 0xf5, 0x21, 0x00


	//----- nvinfo : EIATTR_KPARAM_INFO
	.align		4
.L_111:
        /*0058*/ 	.byte	0x04, 0x17
        /*005a*/ 	.short	(.L_113 - .L_112)
.L_112:
        /*005c*/ 	.word	0x00000000
        /*0060*/ 	.short	0x0000
        /*0062*/ 	.short	0x0000
        /*0064*/ 	.byte	0x00, 0xf5, 0x21, 0x00


	//----- nvinfo : EIATTR_SPARSE_MMA_MASK
	.align		4
.L_113:
        /*0068*/ 	.byte	0x03, 0x50
        /*006a*/ 	.short	0x0000


	//----- nvinfo : EIATTR_MAXREG_COUNT
	.align		4
        /*006c*/ 	.byte	0x03, 0x1b
        /*006e*/ 	.short	0x00ff


	//----- nvinfo : EIATTR_MERCURY_ISA_VERSION
	.align		4
        /*0070*/ 	.byte	0x03, 0x5f
        /*0072*/ 	.short	0x0101


	//----- nvinfo : EIATTR_VRC_CTA_INIT_COUNT
	.align		4
        /*0074*/ 	.byte	0x02, 0x4a
	.zero		1
	.zero		1


	//----- nvinfo : EIATTR_EXIT_INSTR_OFFSETS
	.align		4
        /*0078*/ 	.byte	0x04, 0x1c
        /*007a*/ 	.short	(.L_115 - .L_114)


	//   ....[0]....
.L_114:
        /*007c*/ 	.word	0x000000c0


	//   ....[1]....
        /*0080*/ 	.word	0x000008e0


	//----- nvinfo : EIATTR_CBANK_PARAM_SIZE
	.align		4
.L_115:
        /*0084*/ 	.byte	0x03, 0x19
        /*0086*/ 	.short	0x0024


	//----- nvinfo : EIATTR_PARAM_CBANK
	.align		4
        /*0088*/ 	.byte	0x04, 0x0a
        /*008a*/ 	.short	(.L_117 - .L_116)
	.align		4
.L_116:
        /*008c*/ 	.word	index@(.nv.constant0._Z9matrixMulPfS_S_iii)
        /*0090*/ 	.short	0x0380
        /*0092*/ 	.short	0x0024


	//----- nvinfo : EIATTR_SW_WAR
	.align		4
.L_117:
        /*0094*/ 	.byte	0x04, 0x36
        /*0096*/ 	.short	(.L_119 - .L_118)
.L_118:
        /*0098*/ 	.word	0x00000008
.L_119:


//--------------------- .nv.callgraph             --------------------------
	.section	.nv.callgraph,"",@"SHT_CUDA_CALLGRAPH"
	.align	4
	.sectionentsize	8
	.align		4
        /*0000*/ 	.word	0x00000000
	.align		4
        /*0004*/ 	.word	0xffffffff
	.align		4
        /*0008*/ 	.word	0x00000000
	.align		4
        /*000c*/ 	.word	0xfffffffe
	.align		4
        /*0010*/ 	.word	0x00000000
	.align		4
        /*0014*/ 	.word	0xfffffffd
	.align		4
        /*0018*/ 	.word	0x00000000
	.align		4
        /*001c*/ 	.word	0xfffffffc


//--------------------- .text._Z17softmaxActivationPfS_i --------------------------
	.section	.text._Z17softmaxActivationPfS_i,"ax",@progbits
	.align	128
        .global         _Z17softmaxActivationPfS_i
        .type           _Z17softmaxActivationPfS_i,@function
        .size           _Z17softmaxActivationPfS_i,(.L_x_37 - _Z17softmaxActivationPfS_i)
        .other          _Z17softmaxActivationPfS_i,@"STO_CUDA_ENTRY STV_DEFAULT"
_Z17softmaxActivationPfS_i:
.text._Z17softmaxActivationPfS_i:
[----:B------:R-:W-:Y:S01]  /*0000*/  LDC R1, c[0x0][0x37c] ;  /* 0x0000df00ff017b82 */ /* 0x000fe20000000800 */
[----:B------:R-:W0:Y:S07]  /*0010*/  S2R R0, SR_TID.X ;  /* 0x0000000000007919 */ /* 0x000e2e0000002100 */
[----:B------:R-:W0:Y:S01]  /*0020*/  S2UR UR4, SR_CTAID.X ;  /* 0x00000000000479c3 */ /* 0x000e220000002500 */
[----:B------:R-:W1:Y:S01]  /*0030*/  LDCU UR6, c[0x0][0x390] ;  /* 0x00007200ff0677ac */ /* 0x000e620008000800 */
[----:B------:R-:W-:Y:S01]  /*0040*/  IMAD.MOV.U32 R5, RZ, RZ, -0x800000 ;  /* 0xff800000ff057424 */ /* 0x000fe200078e00ff */
[----:B------:R-:W2:Y:S05]  /*0050*/  LDCU.64 UR8, c[0x0][0x358] ;  /* 0x00006b00ff0877ac */ /* 0x000eaa0008000a00 */
[----:B------:R-:W0:Y:S08]  /*0060*/  LDC R3, c[0x0][0x360] ;  /* 0x0000d800ff037b82 */ /* 0x000e300000000800 */
[----:B------:R-:W3:Y:S01]  /*0070*/  LDC.64 R6, c[0x0][0x380] ;  /* 0x0000e000ff067b82 */ /* 0x000ee20000000a00 */
[----:B0-----:R-:W-:-:S05]  /*0080*/  IMAD R2, R3, UR4, R0 ;  /* 0x0000000403027c24 */ /* 0x001fca000f8e0200 */
[C---:B-1----:R-:W-:Y:S01]  /*0090*/  ISETP.GE.U32.AND P0, PT, R2.reuse, UR6, PT ;  /* 0x0000000602007c0c */ /* 0x042fe2000bf06070 */
[----:B---3--:R-:W-:-:S12]  /*00a0*/  IMAD.WIDE.U32 R6, R2, 0x4, R6 ;  /* 0x0000000402067825 */ /* 0x008fd800078e0006 */
[----:B--2---:R-:W2:Y:S01]  /*00b0*/  @!P0 LDG.E R5, desc[UR8][R6.64] ;  /* 0x0000000806058981 */ /* 0x004ea2000c1e1900 */
[----:B------:R-:W0:Y:S01]  /*00c0*/  S2UR UR5, SR_CgaCtaId ;  /* 0x00000000000579c3 */ /* 0x000e220000008800 */
[----:B------:R-:W-:Y:S01]  /*00d0*/  UMOV UR4, 0x400 ;  /* 0x0000040000047882 */ /* 0x000fe20000000000 */
[----:B------:R-:W-:Y:S01]  /*00e0*/  ISETP.GE.U32.AND P0, PT, R3, 0x2, PT ;  /* 0x000000020300780c */ /* 0x000fe20003f06070 */
[----:B0-----:R-:W-:-:S06]  /*00f0*/  ULEA UR4, UR5, UR4, 0x18 ;  /* 0x0000000405047291 */ /* 0x001fcc000f8ec0ff */
[----:B------:R-:W-:-:S05]  /*0100*/  LEA R4, R0, UR4, 0x2 ;  /* 0x0000000400047c11 */ /* 0x000fca000f8e10ff */
[----:B--2---:R0:W-:Y:S01]  /*0110*/  STS [R4], R5 ;  /* 0x0000000504007388 */ /* 0x0041e20000000800 */
[----:B------:R-:W-:Y:S06]  /*0120*/  BAR.SYNC.DEFER_BLOCKING 0x0 ;  /* 0x0000000000007b1d */ /* 0x000fec0000010000 */
[----:B------:R-:W-:Y:S05]  /*0130*/  @!P0 BRA `(.L_x_0) ;  /* 0x0000000000408947 */ /* 0x000fea0003800000 */
[----:B0-----:R-:W-:Y:S01]  /*0140*/  IMAD.MOV.U32 R5, RZ, RZ, R3 ;  /* 0x000000ffff057224 */ /* 0x001fe200078e0003 */
[----:B------:R-:W0:Y:S01]  /*0150*/  LDCU UR6, c[0x0][0x390] ;  /* 0x00007200ff0677ac */ /* 0x000e220008000800 */
[----:B------:R-:W-:-:S05]  /*0160*/  NOP ;  /* 0x0000000000007918 */ /* 0x000fca0000000000 */
.L_x_1:
[----:B------:R-:W-:-:S05]  /*0170*/  SHF.R.U32.HI R13, RZ, 0x1, R5 ;  /* 0x00000001ff0d7819 */ /* 0x000fca0000011605 */
[----:B------:R-:W-:-:S05]  /*0180*/  IMAD.IADD R8, R2, 0x1, R13 ;  /* 0x0000000102087824 */ /* 0x000fca00078e020d */
[----:B0-----:R-:W-:-:S04]  /*0190*/  ISETP.GE.U32.AND P0, PT, R8, UR6, PT ;  /* 0x0000000608007c0c */ /* 0x001fc8000bf06070 */
[----:B------:R-:W-:-:S13]  /*01a0*/  ISETP.GE.U32.OR P0, PT, R0, R13, P0 ;  /* 0x0000000d0000720c */ /* 0x000fda0000706470 */
[----:B------:R-:W-:Y:S01]  /*01b0*/  @!P0 IMAD R9, R13, 0x4, R4 ;  /* 0x000000040d098824 */ /* 0x000fe200078e0204 */
[----:B------:R-:W-:Y:S05]  /*01c0*/  @!P0 LDS R8, [R4] ;  /* 0x0000000004088984 */ /* 0x000fea0000000800 */
[----:B------:R-:W0:Y:S02]  /*01d0*/  @!P0 LDS R9, [R9] ;  /* 0x0000000009098984 */ /* 0x000e240000000800 */
[----:B0-----:R-:W-:-:S05]  /*01e0*/  @!P0 FMNMX R11, R8, R9, !PT ;  /* 0x00000009080b8209 */ /* 0x001fca0007800000 */
[----:B------:R1:W-:Y:S01]  /*01f0*/  @!P0 STS [R4], R11 ;  /* 0x0000000b04008388 */ /* 0x0003e20000000800 */
[----:B------:R-:W-:Y:S01]  /*0200*/  BAR.SYNC.DEFER_BLOCKING 0x0 ;  /* 0x0000000000007b1d */ /* 0x000fe20000010000 */
[----:B------:R-:W-:Y:S01]  /*0210*/  ISETP.GT.U32.AND P0, PT, R5, 0x3, PT ;  /* 0x000000030500780c */ /* 0x000fe20003f04070 */
[----:B------:R-:W-:-:S12]  /*0220*/  IMAD.MOV.U32 R5, RZ, RZ, R13 ;  /* 0x000000ffff057224 */ /* 0x000fd800078e000d */
[----:B-1----:R-:W-:Y:S05]  /*0230*/  @P0 BRA `(.L_x_1) ;  /* 0xfffffffc00cc0947 */ /* 0x002fea000383ffff */
.L_x_0:
[----:B------:R-:W1:Y:S01]  /*0240*/  S2UR UR5, SR_CgaCtaId ;  /* 0x00000000000579c3 */ /* 0x000e620000008800 */
[----:B------:R-:W-:Y:S01]  /*0250*/  UMOV UR4, 0x400 ;  /* 0x0000040000047882 */ /* 0x000fe20000000000 */
[----:B------:R-:W-:Y:S01]  /*0260*/  ISETP.GE.U32.AND P0, PT, R2, UR6, PT ;  /* 0x0000000602007c0c */ /* 0x000fe2000bf06070 */
[----:B------:R-:W-:Y:S01]  /*0270*/  BSSY.RECONVERGENT B0, `(.L_x_2) ;  /* 0x0000013000007945 */ /* 0x000fe20003800200 */
[----:B------:R-:W-:Y:S01]  /*0280*/  ISETP.GE.U32.AND P1, PT, R3, 0x2, PT ;  /* 0x000000020300780c */ /* 0x000fe20003f26070 */
[----:B------:R-:W-:Y:S01]  /*0290*/  IMAD.MOV.U32 R9, RZ, RZ, RZ ;  /* 0x000000ffff097224 */ /* 0x000fe200078e00ff */
[----:B-1----:R-:W-:-:S09]  /*02a0*/  ULEA UR4, UR5, UR4, 0x18 ;  /* 0x0000000405047291 */ /* 0x002fd2000f8ec0ff */
[----:B0-----:R-:W0:Y:S01]  /*02b0*/  LDS R5, [UR4] ;  /* 0x00000004ff057984 */ /* 0x001e220008000800 */
[----:B------:R-:W-:Y:S06]  /*02c0*/  BAR.SYNC.DEFER_BLOCKING 0x0 ;  /* 0x0000000000007b1d */ /* 0x000fec0000010000 */
[----:B------:R-:W-:Y:S05]  /*02d0*/  @P0 BRA `(.L_x_3) ;  /* 0x0000000000300947 */ /* 0x000fea0003800000 */
[----:B------:R-:W0:Y:S01]  /*02e0*/  LDG.E R6, desc[UR8][R6.64] ;  /* 0x0000000806067981 */ /* 0x000e22000c1e1900 */
[----:B------:R-:W-:Y:S02]  /*02f0*/  IMAD.MOV.U32 R8, RZ, RZ, 0x3bbb989d ;  /* 0x3bbb989dff087424 */ /* 0x000fe400078e00ff */
[----:B------:R-:W-:Y:S02]  /*0300*/  IMAD.MOV.U32 R9, RZ, RZ, 0x437c0000 ;  /* 0x437c0000ff097424 */ /* 0x000fe400078e00ff */
[----:B0-----:R-:W-:-:S04]  /*0310*/  FADD R5, -R5, R6 ;  /* 0x0000000605057221 */ /* 0x001fc80000000100 */
[----:B------:R-:W-:-:S04]  /*0320*/  FFMA.SAT R8, R5, R8, 0.5 ;  /* 0x3f00000005087423 */ /* 0x000fc80000002008 */
[----:B------:R-:W-:-:S04]  /*0330*/  FFMA.RM R8, R8, R9, 12582913 ;  /* 0x4b40000108087423 */ /* 0x000fc80000004009 */
[C---:B------:R-:W-:Y:S01]  /*0340*/  FADD R10, R8.reuse, -12583039 ;  /* 0xcb40007f080a7421 */ /* 0x040fe20000000000 */
[----:B------:R-:W-:-:S03]  /*0350*/  IMAD.SHL.U32 R8, R8, 0x800000, RZ ;  /* 0x0080000008087824 */ /* 0x000fc600078e00ff */
[----:B------:R-:W-:-:S04]  /*0360*/  FFMA R10, R5, 1.4426950216293334961, -R10 ;  /* 0x3fb8aa3b050a7823 */ /* 0x000fc8000000080a */
[----:B------:R-:W-:-:S04]  /*0370*/  FFMA R10, R5, 1.925963033500011079e-08, R10 ;  /* 0x32a57060050a7823 */ /* 0x000fc8000000000a */
[----:B------:R-:W0:Y:S02]  /*0380*/  MUFU.EX2 R9, R10 ;  /* 0x0000000a00097308 */ /* 0x000e240000000800 */
[----:B0-----:R-:W-:-:S07]  /*0390*/  FMUL R9, R8, R9 ;  /* 0x0000000908097220 */ /* 0x001fce0000400000 */
.L_x_3:
[----:B------:R-:W-:Y:S05]  /*03a0*/  BSYNC.RECONVERGENT B0 ;  /* 0x0000000000007941 */ /* 0x000fea0003800200 */
.L_x_2:
[----:B------:R1:W-:Y:S01]  /*03b0*/  STS [R4], R9 ;  /* 0x0000000904007388 */ /* 0x0003e20000000800 */
[----:B------:R-:W-:Y:S06]  /*03c0*/  BAR.SYNC.DEFER_BLOCKING 0x0 ;  /* 0x0000000000007b1d */ /* 0x000fec0000010000 */
[----:B------:R-:W-:Y:S05]  /*03d0*/  @!P1 BRA `(.L_x_4) ;  /* 0x00000000002c9947 */ /* 0x000fea0003800000 */
.L_x_5:
[----:B-1----:R-:W-:-:S04]  /*03e0*/  SHF.R.U32.HI R9, RZ, 0x1, R3 ;  /* 0x00000001ff097819 */ /* 0x002fc80000011603 */
[----:B------:R-:W-:-:S13]  /*03f0*/  ISETP.GE.U32.AND P0, PT, R0, R9, PT ;  /* 0x000000090000720c */ /* 0x000fda0003f06070 */
[----:B0-----:R-:W-:Y:S01]  /*0400*/  @!P0 IMAD R5, R9, 0x4, R4 ;  /* 0x0000000409058824 */ /* 0x001fe200078e0204 */
[----:B------:R-:W-:Y:S05]  /*0410*/  @!P0 LDS R6, [R4] ;  /* 0x0000000004068984 */ /* 0x000fea0000000800 */
[----:B------:R-:W0:Y:S02]  /*0420*/  @!P0 LDS R5, [R5] ;  /* 0x0000000005058984 */ /* 0x000e240000000800 */
[----:B0-----:R-:W-:-:S05]  /*0430*/  @!P0 FADD R7, R5, R6 ;  /* 0x0000000605078221 */ /* 0x001fca0000000000 */
[----:B------:R2:W-:Y:S01]  /*0440*/  @!P0 STS [R4], R7 ;  /* 0x0000000704008388 */ /* 0x0005e20000000800 */
[----:B------:R-:W-:Y:S01]  /*0450*/  BAR.SYNC.DEFER_BLOCKING 0x0 ;  /* 0x0000000000007b1d */ /* 0x000fe20000010000 */
[----:B------:R-:W-:Y:S01]  /*0460*/  ISETP.GT.U32.AND P0, PT, R3, 0x3, PT ;  /* 0x000000030300780c */ /* 0x000fe20003f04070 */
[----:B------:R-:W-:-:S12]  /*0470*/  IMAD.MOV.U32 R3, RZ, RZ, R9 ;  /* 0x000000ffff037224 */ /* 0x000fd800078e0009 */
[----:B--2---:R-:W-:Y:S05]  /*0480*/  @P0 BRA `(.L_x_5) ;  /* 0xfffffffc00d40947 */ /* 0x004fea000383ffff */
.L_x_4:
[----:B------:R-:W2:Y:S01]  /*0490*/  S2UR UR5, SR_CgaCtaId ;  /* 0x00000000000579c3 */ /* 0x000ea20000008800 */
[----:B------:R-:W-:Y:S01]  /*04a0*/  UMOV UR4, 0x400 ;  /* 0x0000040000047882 */ /* 0x000fe20000000000 */
[----:B------:R-:W3:Y:S02]  /*04b0*/  LDCU UR6, c[0x0][0x390] ;  /* 0x00007200ff0677ac */ /* 0x000ee40008000800 */
[----:B---3--:R-:W-:Y:S01]  /*04c0*/  ISETP.GE.U32.AND P0, PT, R2, UR6, PT ;  /* 0x0000000602007c0c */ /* 0x008fe2000bf06070 */
[----:B--2---:R-:W-:-:S09]  /*04d0*/  ULEA UR4, UR5, UR4, 0x18 ;  /* 0x0000000405047291 */ /* 0x004fd2000f8ec0ff */
[----:B------:R-:W2:Y:S01]  /*04e0*/  LDS R3, [UR4] ;  /* 0x00000004ff037984 */ /* 0x000ea20008000800 */
[----:B------:R-:W-:Y:S06]  /*04f0*/  BAR.SYNC.DEFER_BLOCKING 0x0 ;  /* 0x0000000000007b1d */ /* 0x000fec0000010000 */
[----:B------:R-:W-:Y:S05]  /*0500*/  @P0 EXIT ;  /* 0x000000000000094d */ /* 0x000fea0003800000 */
[----:B------:R-:W3:Y:S01]  /*0510*/  LDS R0, [R4] ;  /* 0x0000000004007984 */ /* 0x000ee20000000800 */
[----:B--2---:R-:W0:Y:S01]  /*0520*/  MUFU.RCP R6, R3 ;  /* 0x0000000300067308 */ /* 0x004e220000001000 */
[----:B------:R-:W-:Y:S01]  /*0530*/  BSSY.RECONVERGENT B0, `(.L_x_6) ;  /* 0x000000b000007945 */ /* 0x000fe20003800200 */
[----:B0-----:R-:W-:-:S04]  /*0540*/  FFMA R5, -R3, R6, 1 ;  /* 0x3f80000003057423 */ /* 0x001fc80000000106 */
[----:B------:R-:W-:Y:S02]  /*0550*/  FFMA R5, R6, R5, R6 ;  /* 0x0000000506057223 */ /* 0x000fe40000000006 */
[----:B---3--:R-:W0:Y:S02]  /*0560*/  FCHK P0, R0, R3 ;  /* 0x0000000300007302 */ /* 0x008e240000000000 */
[----:B------:R-:W-:-:S04]  /*0570*/  FFMA R6, R0, R5, RZ ;  /* 0x0000000500067223 */ /* 0x000fc800000000ff */
[----:B------:R-:W-:-:S04]  /*0580*/  FFMA R7, -R3, R6, R0 ;  /* 0x0000000603077223 */ /* 0x000fc80000000100 */
[----:B------:R-:W-:Y:S01]  /*0590*/  FFMA R7, R5, R7, R6 ;  /* 0x0000000705077223 */ /* 0x000fe20000000006 */
[----:B0-----:R-:W-:Y:S06]  /*05a0*/  @!P0 BRA `(.L_x_7) ;  /* 0x00000000000c8947 */ /* 0x001fec0003800000 */
[----:B-1----:R-:W-:-:S07]  /*05b0*/  MOV R4, 0x5d0 ;  /* 0x000005d000047802 */ /* 0x002fce0000000f00 */
[----:B------:R-:W-:Y:S05]  /*05c0*/  CALL.REL.NOINC `($__internal_0_$__cuda_sm3x_div_rn_noftz_f32_slowpath) ;  /* 0x0000000000187944 */ /* 0x000fea0003c00000 */
[----:B------:R-:W-:-:S07]  /*05d0*/  IMAD.MOV.U32 R7, RZ, RZ, R0 ;  /* 0x000000ffff077224 */ /* 0x000fce00078e0000 */
.L_x_7:
[----:B------:R-:W-:Y:S05]  /*05e0*/  BSYNC.RECONVERGENT B0 ;  /* 0x0000000000007941 */ /* 0x000fea0003800200 */
.L_x_6:
[----:B-1----:R-:W0:Y:S02]  /*05f0*/  LDC.64 R4, c[0x0][0x388] ;  /* 0x0000e200ff047b82 */ /* 0x002e240000000a00 */
[----:B0-----:R-:W-:-:S05]  /*0600*/  IMAD.WIDE.U32 R2, R2, 0x4, R4 ;  /* 0x0000000402027825 */ /* 0x001fca00078e0004 */
[----:B------:R-:W-:Y:S01]  /*0610*/  STG.E desc[UR8][R2.64], R7 ;  /* 0x0000000702007986 */ /* 0x000fe2000c101908 */
[----:B------:R-:W-:Y:S05]  /*0620*/  EXIT ;  /* 0x000000000000794d */ /* 0x000fea0003800000 */
        .weak           $__internal_0_$__cuda_sm3x_div_rn_noftz_f32_slowpath
        .type           $__internal_0_$__cuda_sm3x_div_rn_noftz_f32_slowpath,@function
        .size           $__internal_0_$__cuda_sm3x_div_rn_noftz_f32_slowpath,(.L_x_37 - $__internal_0_$__cuda_sm3x_div_rn_noftz_f32_slowpath)
$__internal_0_$__cuda_sm3x_div_rn_noftz_f32_slowpath:
[--C-:B------:R-:W-:Y:S01]  /*0630*/  SHF.R.U32.HI R6, RZ, 0x17, R3.reuse ;  /* 0x00000017ff067819 */ /* 0x100fe20000011603 */
[----:B------:R-:W-:Y:S01]  /*0640*/  BSSY.RECONVERGENT B1, `(.L_x_8) ;  /* 0x0000064000017945 */ /* 0x000fe20003800200 */
[--C-:B------:R-:W-:Y:S01]  /*0650*/  SHF.R.U32.HI R5, RZ, 0x17, R0.reuse ;  /* 0x00000017ff057819 */ /* 0x100fe20000011600 */
[----:B------:R-:W-:Y:S01]  /*0660*/  IMAD.MOV.U32 R7, RZ, RZ, R0 ;  /* 0x000000ffff077224 */ /* 0x000fe200078e0000 */
[----:B------:R-:W-:Y:S01]  /*0670*/  LOP3.LUT R6, R6, 0xff, RZ, 0xc0, !PT ;  /* 0x000000ff06067812 */ /* 0x000fe200078ec0ff */
[----:B------:R-:W-:Y:S01]  /*0680*/  IMAD.MOV.U32 R8, RZ, RZ, R3 ;  /* 0x000000ffff087224 */ /* 0x000fe200078e0003 */
[----:B------:R-:W-:-:S03]  /*0690*/  LOP3.LUT R5, R5, 0xff, RZ, 0xc0, !PT ;  /* 0x000000ff05057812 */ /* 0x000fc600078ec0ff */
[----:B------:R-:W-:Y:S02]  /*06a0*/  VIADD R11, R6, 0xffffffff ;  /* 0xffffffff060b7836 */ /* 0x000fe40000000000 */
[----:B------:R-:W-:-:S03]  /*06b0*/  VIADD R10, R5, 0xffffffff ;  /* 0xffffffff050a7836 */ /* 0x000fc60000000000 */
[----:B------:R-:W-:-:S04]  /*06c0*/  ISETP.GT.U32.AND P0, PT, R11, 0xfd, PT ;  /* 0x000000fd0b00780c */ /* 0x000fc80003f04070 */
[----:B------:R-:W-:-:S13]  /*06d0*/  ISETP.GT.U32.OR P0, PT, R10, 0xfd, P0 ;  /* 0x000000fd0a00780c */ /* 0x000fda0000704470 */
[----:B------:R-:W-:Y:S01]  /*06e0*/  @!P0 IMAD.MOV.U32 R9, RZ, RZ, RZ ;  /* 0x000000ffff098224 */ /* 0x000fe200078e00ff */
[----:B------:R-:W-:Y:S06]  /*06f0*/  @!P0 BRA `(.L_x_9) ;  /* 0x00000000005c8947 */ /* 0x000fec0003800000 */
[----:B------:R-:W-:Y:S02]  /*0700*/  FSETP.GTU.FTZ.AND P0, PT, |R0|, +INF , PT ;  /* 0x7f8000000000780b */ /* 0x000fe40003f1c200 */
[----:B------:R-:W-:-:S04]  /*0710*/  FSETP.GTU.FTZ.AND P1, PT, |R3|, +INF , PT ;  /* 0x7f8000000300780b */ /* 0x000fc80003f3c200 */
[----:B------:R-:W-:-:S13]  /*0720*/  PLOP3.LUT P0, PT, P0, P1, PT, 0xf8, 0x8f ;  /* 0x00000000008f781c */ /* 0x000fda0000703f70 */
[----:B------:R-:W-:Y:S05]  /*0730*/  @P0 BRA `(.L_x_10) ;  /* 0x00000004004c0947 */ /* 0x000fea0003800000 */
[----:B------:R-:W-:-:S13]  /*0740*/  LOP3.LUT P0, RZ, R8, 0x7fffffff, R7, 0xc8, !PT ;  /* 0x7fffffff08ff7812 */ /* 0x000fda000780c807 */
[----:B------:R-:W-:Y:S05]  /*0750*/  @!P0 BRA `(.L_x_11) ;  /* 0x00000004003c8947 */ /* 0x000fea0003800000 */
[C---:B------:R-:W-:Y:S02]  /*0760*/  FSETP.NEU.FTZ.AND P2, PT, |R0|.reuse, +INF , PT ;  /* 0x7f8000000000780b */ /* 0x040fe40003f5d200 */
[----:B------:R-:W-:Y:S02]  /*0770*/  FSETP.NEU.FTZ.AND P1, PT, |R3|, +INF , PT ;  /* 0x7f8000000300780b */ /* 0x000fe40003f3d200 */
[----:B------:R-:W-:-:S11]  /*0780*/  FSETP.NEU.FTZ.AND P0, PT, |R0|, +INF , PT ;  /* 0x7f8000000000780b */ /* 0x000fd60003f1d200 */
[----:B------:R-:W-:Y:S05]  /*0790*/  @!P1 BRA !P2, `(.L_x_11) ;  /* 0x00000004002c9947 */ /* 0x000fea0005000000 */
[----:B------:R-:W-:-:S04]  /*07a0*/  LOP3.LUT P2, RZ, R7, 0x7fffffff, RZ, 0xc0, !PT ;  /* 0x7fffffff07ff7812 */ /* 0x000fc8000784c0ff */
[----:B------:R-:W-:-:S13]  /*07b0*/  PLOP3.LUT P1, PT, P1, P2, PT, 0x2f, 0xf2 ;  /* 0x0000000000f2781c */ /* 0x000fda0000f24577 */
[----:B------:R-:W-:Y:S05]  /*07c0*/  @P1 BRA `(.L_x_12) ;  /* 0x0000000400181947 */ /* 0x000fea0003800000 */
[----:B------:R-:W-:-:S04]  /*07d0*/  LOP3.LUT P1, RZ, R8, 0x7fffffff, RZ, 0xc0, !PT ;  /* 0x7fffffff08ff7812 */ /* 0x000fc8000782c0ff */
[----:B------:R-:W-:-:S13]  /*07e0*/  PLOP3.LUT P0, PT, P0, P1, PT, 0x2f, 0xf2 ;  /* 0x0000000000f2781c */ /* 0x000fda0000702577 */
[----:B------:R-:W-:Y:S05]  /*07f0*/  @P0 BRA `(.L_x_13) ;  /* 0x0000000400000947 */ /* 0x000fea0003800000 */
[----:B------:R-:W-:Y:S02]  /*0800*/  ISETP.GE.AND P0, PT, R10, RZ, PT ;  /* 0x000000ff0a00720c */ /* 0x000fe40003f06270 */
[----:B------:R-:W-:-:S11]  /*0810*/  ISETP.GE.AND P1, PT, R11, RZ, PT ;  /* 0x000000ff0b00720c */ /* 0x000fd60003f26270 */
[----:B------:R-:W-:Y:S02]  /*0820*/  @P0 IMAD.MOV.U32 R9, RZ, RZ, RZ ;  /* 0x000000ffff090224 */ /* 0x000fe400078e00ff */
[----:B------:R-:W-:Y:S01]  /*0830*/  @!P0 FFMA R7, R0, 1.84467440737095516160e+19, RZ ;  /* 0x5f80000000078823 */ /* 0x000fe200000000ff */
[----:B------:R-:W-:Y:S02]  /*0840*/  @!P0 IMAD.MOV.U32 R9, RZ, RZ, -0x40 ;  /* 0xffffffc0ff098424 */ /* 0x000fe400078e00ff */
[----:B------:R-:W-:Y:S02]  /*0850*/  @!P1 FFMA R8, R3, 1.84467440737095516160e+19, RZ ;  /* 0x5f80000003089823 */ /* 0x000fe400000000ff */
[----:B------:R-:W-:-:S07]  /*0860*/  @!P1 VIADD R9, R9, 0x40 ;  /* 0x0000004009099836 */ /* 0x000fce0000000000 */
.L_x_9:
[----:B------:R-:W-:Y:S01]  /*0870*/  LEA R3, R6, 0xc0800000, 0x17 ;  /* 0xc080000006037811 */ /* 0x000fe200078eb8ff */
[----:B------:R-:W-:Y:S01]  /*0880*/  VIADD R5, R5, 0xffffff81 ;  /* 0xffffff8105057836 */ /* 0x000fe20000000000 */
[----:B------:R-:W-:Y:S03]  /*0890*/  BSSY.RECONVERGENT B2, `(.L_x_14) ;  /* 0x0000035000027945 */ /* 0x000fe60003800200 */
[----:B------:R-:W-:Y:S01]  /*08a0*/  IMAD.IADD R3, R8, 0x1, -R3 ;  /* 0x0000000108037824 */ /* 0x000fe200078e0a03 */
[C---:B------:R-:W-:Y:S01]  /*08b0*/  IADD3 R6, PT, PT, R5.reuse, 0x7f, -R6 ;  /* 0x0000007f05067810 */ /* 0x040fe20007ffe806 */
[----:B------:R-:W-:Y:S02]  /*08c0*/  IMAD R0, R5, -0x800000, R7 ;  /* 0xff80000005007824 */ /* 0x000fe400078e0207 */
[----:B------:R-:W0:Y:S01]  /*08d0*/  MUFU.RCP R8, R3 ;  /* 0x0000000300087308 */ /* 0x000e220000001000 */
[----:B------:R-:W-:Y:S01]  /*08e0*/  FADD.FTZ R11, -R3, -RZ ;  /* 0x800000ff030b7221 */ /* 0x000fe20000010100 */
[----:B------:R-:W-:-:S03]  /*08f0*/  IMAD.IADD R6, R6, 0x1, R9 ;  /* 0x0000000106067824 */ /* 0x000fc600078e0209 */
[----:B0-----:R-:W-:-:S04]  /*0900*/  FFMA R13, R8, R11, 1 ;  /* 0x3f800000080d7423 */ /* 0x001fc8000000000b */
[----:B------:R-:W-:-:S04]  /*0910*/  FFMA R10, R8, R13, R8 ;  /* 0x0000000d080a7223 */ /* 0x000fc80000000008 */
[----:B------:R-:W-:-:S04]  /*0920*/  FFMA R7, R0, R10, RZ ;  /* 0x0000000a00077223 */ /* 0x000fc800000000ff */
[----:B------:R-:W-:-:S04]  /*0930*/  FFMA R8, R11, R7, R0 ;  /* 0x000000070b087223 */ /* 0x000fc80000000000 */
[----:B------:R-:W-:-:S04]  /*0940*/  FFMA R7, R10, R8, R7 ;  /* 0x000000080a077223 */ /* 0x000fc80000000007 */
[----:B------:R-:W-:-:S04]  /*0950*/  FFMA R8, R11, R7, R0 ;  /* 0x000000070b087223 */ /* 0x000fc80000000000 */
[----:B------:R-:W-:-:S05]  /*0960*/  FFMA R0, R10, R8, R7 ;  /* 0x000000080a007223 */ /* 0x000fca0000000007 */
[----:B------:R-:W-:-:S04]  /*0970*/  SHF.R.U32.HI R3, RZ, 0x17, R0 ;  /* 0x00000017ff037819 */ /* 0x000fc80000011600 */
[----:B------:R-:W-:-:S05]  /*0980*/  LOP3.LUT R3, R3, 0xff, RZ, 0xc0, !PT ;  /* 0x000000ff03037812 */ /* 0x000fca00078ec0ff */
[----:B------:R-:W-:-:S04]  /*0990*/  IMAD.IADD R9, R3, 0x1, R6 ;  /* 0x0000000103097824 */ /* 0x000fc800078e0206 */
[----:B------:R-:W-:-:S05]  /*09a0*/  VIADD R3, R9, 0xffffffff ;  /* 0xffffffff09037836 */ /* 0x000fca0000000000 */
[----:B------:R-:W-:-:S13]  /*09b0*/  ISETP.GE.U32.AND P0, PT, R3, 0xfe, PT ;  /* 0x000000fe0300780c */ /* 0x000fda0003f06070 */
[----:B------:R-:W-:Y:S05]  /*09c0*/  @!P0 BRA `(.L_x_15) ;  /* 0x0000000000808947 */ /* 0x000fea0003800000 */
[----:B------:R-:W-:-:S13]  /*09d0*/  ISETP.GT.AND P0, PT, R9, 0xfe, PT ;  /* 0x000000fe0900780c */ /* 0x000fda0003f04270 */
[----:B------:R-:W-:Y:S05]  /*09e0*/  @P0 BRA `(.L_x_16) ;  /* 0x00000000006c0947 */ /* 0x000fea0003800000 */
[----:B------:R-:W-:-:S13]  /*09f0*/  ISETP.GE.AND P0, PT, R9, 0x1, PT ;  /* 0x000000010900780c */ /* 0x000fda0003f06270 */
[----:B------:R-:W-:Y:S05]  /*0a00*/  @P0 BRA `(.L_x_17) ;  /* 0x0000000000740947 */ /* 0x000fea0003800000 */
[----:B------:R-:W-:Y:S02]  /*0a10*/  ISETP.GE.AND P0, PT, R9, -0x18, PT ;  /* 0xffffffe80900780c */ /* 0x000fe40003f06270 */
[----:B------:R-:W-:-:S11]  /*0a20*/  LOP3.LUT R0, R0, 0x80000000, RZ, 0xc0, !PT ;  /* 0x8000000000007812 */ /* 0x000fd600078ec0ff */
[----:B------:R-:W-:Y:S05]  /*0a30*/  @!P0 BRA `(.L_x_17) ;  /* 0x0000000000688947 */ /* 0x000fea0003800000 */
[CCC-:B------:R-:W-:Y:S01]  /*0a40*/  FFMA.RZ R3, R10.reuse, R8.reuse, R7.reuse ;  /* 0x000000080a037223 */ /* 0x1c0fe2000000c007 */
[CCC-:B------:R-:W-:Y:S01]  /*0a50*/  FFMA.RM R6, R10.reuse, R8.reuse, R7.reuse ;  /* 0x000000080a067223 */ /* 0x1c0fe20000004007 */
[C---:B------:R-:W-:Y:S02]  /*0a60*/  ISETP.NE.AND P2, PT, R9.reuse, RZ, PT ;  /* 0x000000ff0900720c */ /* 0x040fe40003f45270 */
[----:B------:R-:W-:Y:S02]  /*0a70*/  ISETP.NE.AND P1, PT, R9, RZ, PT ;  /* 0x000000ff0900720c */ /* 0x000fe40003f25270 */
[----:B------:R-:W-:Y:S01]  /*0a80*/  LOP3.LUT R5, R3, 0x7fffff, RZ, 0xc0, !PT ;  /* 0x007fffff03057812 */ /* 0x000fe200078ec0ff */
[----:B------:R-:W-:Y:S01]  /*0a90*/  FFMA.RP R3, R10, R8, R7 ;  /* 0x000000080a037223 */ /* 0x000fe20000008007 */
[----:B------:R-:W-:Y:S02]  /*0aa0*/  VIADD R8, R9, 0x20 ;  /* 0x0000002009087836 */ /* 0x000fe40000000000 */
[----:B------:R-:W-:Y:S01]  /*0ab0*/  LOP3.LUT R5, R5, 0x800000, RZ, 0xfc, !PT ;  /* 0x0080000005057812 */ /* 0x000fe200078efcff */
[----:B------:R-:W-:Y:S01]  /*0ac0*/  IMAD.MOV R7, RZ, RZ, -R9 ;  /* 0x000000ffff077224 */ /* 0x000fe200078e0a09 */
[----:B------:R-:W-:-:S02]  /*0ad0*/  FSETP.NEU.FTZ.AND P0, PT, R3, R6, PT ;  /* 0x000000060300720b */ /* 0x000fc40003f1d000 */
[----:B------:R-:W-:Y:S02]  /*0ae0*/  SHF.L.U32 R8, R5, R8, RZ ;  /* 0x0000000805087219 */ /* 0x000fe400000006ff */
[----:B------:R-:W-:Y:S02]  /*0af0*/  SEL R6, R7, RZ, P2 ;  /* 0x000000ff07067207 */ /* 0x000fe40001000000 */
[----:B------:R-:W-:Y:S02]  /*0b00*/  ISETP.NE.AND P1, PT, R8, RZ, P1 ;  /* 0x000000ff0800720c */ /* 0x000fe40000f25270 */
[----:B------:R-:W-:Y:S02]  /*0b10*/  SHF.R.U32.HI R6, RZ, R6, R5 ;  /* 0x00000006ff067219 */ /* 0x000fe40000011605 */
[----:B------:R-:W-:Y:S02]  /*0b20*/  PLOP3.LUT P0, PT, P0, P1, PT, 0xf8, 0x8f ;  /* 0x00000000008f781c */ /* 0x000fe40000703f70 */
[----:B------:R-:W-:-:S02]  /*0b30*/  SHF.R.U32.HI R8, RZ, 0x1, R6 ;  /* 0x00000001ff087819 */ /* 0x000fc40000011606 */
[----:B------:R-:W-:-:S04]  /*0b40*/  SEL R3, RZ, 0x1, !P0 ;  /* 0x00000001ff037807 */ /* 0x000fc80004000000 */
[----:B------:R-:W-:-:S04]  /*0b50*/  LOP3.LUT R3, R3, 0x1, R8, 0xf8, !PT ;  /* 0x0000000103037812 */ /* 0x000fc800078ef808 */
[----:B------:R-:W-:-:S05]  /*0b60*/  LOP3.LUT R3, R3, R6, RZ, 0xc0, !PT ;  /* 0x0000000603037212 */ /* 0x000fca00078ec0ff */
[----:B------:R-:W-:-:S05]  /*0b70*/  IMAD.IADD R3, R8, 0x1, R3 ;  /* 0x0000000108037824 */ /* 0x000fca00078e0203 */
[----:B------:R-:W-:Y:S01]  /*0b80*/  LOP3.LUT R0, R3, R0, RZ, 0xfc, !PT ;  /* 0x0000000003007212 */ /* 0x000fe200078efcff */
[----:B------:R-:W-:Y:S06]  /*0b90*/  BRA `(.L_x_17) ;  /* 0x0000000000107947 */ /* 0x000fec0003800000 */
.L_x_16:
[----:B------:R-:W-:-:S04]  /*0ba0*/  LOP3.LUT R0, R0, 0x80000000, RZ, 0xc0, !PT ;  /* 0x8000000000007812 */ /* 0x000fc800078ec0ff */
[----:B------:R-:W-:Y:S01]  /*0bb0*/  LOP3.LUT R0, R0, 0x7f800000, RZ, 0xfc, !PT ;  /* 0x7f80000000007812 */ /* 0x000fe200078efcff */
[----:B------:R-:W-:Y:S06]  /*0bc0*/  BRA `(.L_x_17) ;  /* 0x0000000000047947 */ /* 0x000fec0003800000 */
.L_x_15:
[----:B------:R-:W-:-:S07]  /*0bd0*/  IMAD R0, R6, 0x800000, R0 ;  /* 0x0080000006007824 */ /* 0x000fce00078e0200 */
.L_x_17:
[----:B------:R-:W-:Y:S05]  /*0be0*/  BSYNC.RECONVERGENT B2 ;  /* 0x0000000000027941 */ /* 0x000fea0003800200 */
.L_x_14:
[----:B------:R-:W-:Y:S05]  /*0bf0*/  BRA `(.L_x_18) ;  /* 0x0000000000207947 */ /* 0x000fea0003800000 */
.L_x_13:
[----:B------:R-:W-:-:S04]  /*0c00*/  LOP3.LUT R0, R8, 0x80000000, R7, 0x48, !PT ;  /* 0x8000000008007812 */ /* 0x000fc800078e4807 */
[----:B------:R-:W-:Y:S01]  /*0c10*/  LOP3.LUT R0, R0, 0x7f800000, RZ, 0xfc, !PT ;  /* 0x7f80000000007812 */ /* 0x000fe200078efcff */
[----:B------:R-:W-:Y:S06]  /*0c20*/  BRA `(.L_x_18) ;  /* 0x0000000000147947 */ /* 0x000fec0003800000 */
.L_x_12:
[----:B------:R-:W-:Y:S01]  /*0c30*/  LOP3.LUT R0, R8, 0x80000000, R7, 0x48, !PT ;  /* 0x8000000008007812 */ /* 0x000fe200078e4807 */
[----:B------:R-:W-:Y:S06]  /*0c40*/  BRA `(.L_x_18) ;  /* 0x00000000000c7947 */ /* 0x000fec0003800000 */
.L_x_11:
[----:B------:R-:W0:Y:S01]  /*0c50*/  MUFU.RSQ R0, -QNAN ;  /* 0xffc0000000007908 */ /* 0x000e220000001400 */
[----:B------:R-:W-:Y:S05]  /*0c60*/  BRA `(.L_x_18) ;  /* 0x0000000000047947 */ /* 0x000fea0003800000 */
.L_x_10:
[----:B------:R-:W-:-:S07]  /*0c70*/  FADD.FTZ R0, R0, R3 ;  /* 0x0000000300007221 */ /* 0x000fce0000010000 */
.L_x_18:
[----:B------:R-:W-:Y:S05]  /*0c80*/  BSYNC.RECONVERGENT B1 ;  /* 0x0000000000017941 */ /* 0x000fea0003800200 */
.L_x_8:
[----:B------:R-:W-:-:S04]  /*0c90*/  IMAD.MOV.U32 R5, RZ, RZ, 0x0 ;  /* 0x00000000ff057424 */ /* 0x000fc800078e00ff */
[----:B0-----:R-:W-:Y:S05]  /*0ca0*/  RET.REL.NODEC R4 `(_Z17softmaxActivationPfS_i) ;  /* 0xfffffff004d47950 */ /* 0x001fea0003c3ffff */
.L_x_19:
[----:B------:R-:W-:-:S00]  /*0cb0*/  BRA `(.L_x_19) ;  /* 0xfffffffc00fc7947 */ /* 0x000fc0000383ffff */
[----:B------:R-:W-:-:S00]  /*0cc0*/  NOP ;  /* 0x0000000000007918 */ /* 0x000fc00000000000 */
        /* <DEDUP_REMOVED lines=11> */
.L_x_37:


//--------------------- .text._Z14tiledMatrixMulPfS_S_iii --------------------------
	.section	.text._Z14tiledMatrixMulPfS_S_iii,"ax",@progbits
	.align	128
        .global         _Z14tiledMatrixMulPfS_S_iii
        .type           _Z14tiledMatrixMulPfS_S_iii,@function
        .size           _Z14tiledMatrixMulPfS_S_iii,(.L_x_40 - _Z14tiledMatrixMulPfS_S_iii)
        .other          _Z14tiledMatrixMulPfS_S_iii,@"STO_CUDA_ENTRY STV_DEFAULT"
_Z14tiledMatrixMulPfS_S_iii:
.text._Z14tiledMatrixMulPfS_S_iii:
[----:B------:R-:W-:Y:S01]  /*0000*/  LDC R1, c[0x0][0x37c] ;  /* 0x0000df00ff017b82 */ /* 0x000fe20000000800 */
[----:B------:R-:W0:Y:S01]  /*0010*/  S2R R0, SR_CTAID.Y ;  /* 0x0000000000007919 */ /* 0x000e220000002600 */
[----:B------:R-:W1:Y:S01]  /*0020*/  LDCU UR10, c[0x0][0x3a0] ;  /* 0x00007400ff0a77ac */ /* 0x000e620008000800 */
[----:B------:R-:W-:Y:S01]  /*0030*/  HFMA2 R23, -RZ, RZ, 0, 0 ;  /* 0x00000000ff177431 */ /* 0x000fe200000001ff */
[----:B------:R-:W0:Y:S01]  /*0040*/  S2R R12, SR_TID.Y ;  /* 0x00000000000c7919 */ /* 0x000e220000002200 */
[----:B------:R-:W2:Y:S01]  /*0050*/  LDCU.64 UR8, c[0x0][0x358] ;  /* 0x00006b00ff0877ac */ /* 0x000ea20008000a00 */
[----:B------:R-:W3:Y:S01]  /*0060*/  S2R R5, SR_CTAID.X ;  /* 0x0000000000057919 */ /* 0x000ee20000002500 */
[----:B------:R-:W3:Y:S01]  /*0070*/  S2R R21, SR_TID.X ;  /* 0x0000000000157919 */ /* 0x000ee20000002100 */
[----:B-1----:R-:W-:Y:S01]  /*0080*/  UISETP.GE.AND UP0, UPT, UR10, 0x1, UPT ;  /* 0x000000010a00788c */ /* 0x002fe2000bf06270 */
[----:B0-----:R-:W-:Y:S02]  /*0090*/  LEA R0, R0, R12, 0x4 ;  /* 0x0000000c00007211 */ /* 0x001fe400078e20ff */
[----:B---3--:R-:W-:-:S06]  /*00a0*/  LEA R15, R5, R21, 0x4 ;  /* 0x00000015050f7211 */ /* 0x008fcc00078e20ff */
[----:B--2---:R-:W-:Y:S05]  /*00b0*/  BRA.U !UP0, `(.L_x_20) ;  /* 0x00000005083c7547 */ /* 0x004fea000b800000 */
[----:B------:R-:W0:Y:S01]  /*00c0*/  S2UR UR7, SR_CgaCtaId ;  /* 0x00000000000779c3 */ /* 0x000e220000008800 */
[----:B------:R-:W1:Y:S01]  /*00d0*/  LDCU UR11, c[0x0][0x39c] ;  /* 0x00007380ff0b77ac */ /* 0x000e620008000800 */
[----:B------:R-:W-:Y:S01]  /*00e0*/  MOV R23, RZ ;  /* 0x000000ff00177202 */ /* 0x000fe20000000f00 */
[----:B------:R-:W-:Y:S01]  /*00f0*/  IMAD R13, R0, UR10, R21 ;  /* 0x0000000a000d7c24 */ /* 0x000fe2000f8e0215 */
[----:B------:R-:W-:Y:S01]  /*0100*/  UMOV UR5, 0x400 ;  /* 0x0000040000057882 */ /* 0x000fe20000000000 */
[----:B------:R-:W-:-:S03]  /*0110*/  UIADD3 UR4, UPT, UPT, UR10, 0xf, URZ ;  /* 0x0000000f0a047890 */ /* 0x000fc6000fffe0ff */
[----:B------:R-:W2:Y:S01]  /*0120*/  LDC R16, c[0x0][0x39c] ;  /* 0x0000e700ff107b82 */ /* 0x000ea20000000800 */
[----:B------:R-:W-:Y:S02]  /*0130*/  UIADD3 UR6, UPT, UPT, UR5, 0x400, URZ ;  /* 0x0000040005067890 */ /* 0x000fe4000fffe0ff */
[----:B------:R-:W-:Y:S01]  /*0140*/  USHF.R.U32.HI UR4, URZ, 0x4, UR4 ;  /* 0x00000004ff047899 */ /* 0x000fe20008011604 */
[----:B------:R-:W3:Y:S04]  /*0150*/  LDCU UR13, c[0x0][0x3a0] ;  /* 0x00007400ff0d77ac */ /* 0x000ee80008000800 */
[----:B------:R-:W4:Y:S01]  /*0160*/  LDC.64 R2, c[0x0][0x380] ;  /* 0x0000e000ff027b82 */ /* 0x000f220000000a00 */
[----:B------:R-:W2:Y:S01]  /*0170*/  LDCU UR12, c[0x0][0x398] ;  /* 0x00007300ff0c77ac */ /* 0x000ea20008000800 */
[----:B-1----:R-:W-:Y:S01]  /*0180*/  IMAD R14, R12, UR11, R21 ;  /* 0x0000000b0c0e7c24 */ /* 0x002fe2000f8e0215 */
[----:B------:R-:W-:-:S02]  /*0190*/  UIADD3 UR4, UPT, UPT, -UR4, URZ, URZ ;  /* 0x000000ff04047290 */ /* 0x000fc4000fffe1ff */
[----:B0-----:R-:W-:Y:S02]  /*01a0*/  ULEA UR5, UR7, UR5, 0x18 ;  /* 0x0000000507057291 */ /* 0x001fe4000f8ec0ff */
[----:B------:R-:W-:Y:S01]  /*01b0*/  LEA R14, R5, R14, 0x4 ;  /* 0x0000000e050e7211 */ /* 0x000fe200078e20ff */
[----:B------:R-:W-:-:S03]  /*01c0*/  ULEA UR6, UR7, UR6, 0x18 ;  /* 0x0000000607067291 */ /* 0x000fc6000f8ec0ff */
[----:B------:R-:W-:-:S03]  /*01d0*/  LEA R18, R12, UR5, 0x6 ;  /* 0x000000050c127c11 */ /* 0x000fc6000f8e30ff */
[C---:B------:R-:W-:Y:S02]  /*01e0*/  LEA R19, R21.reuse, UR6, 0x2 ;  /* 0x0000000615137c11 */ /* 0x040fe4000f8e10ff */
[----:B------:R-:W-:Y:S02]  /*01f0*/  LEA R20, R21, R18, 0x2 ;  /* 0x0000001215147211 */ /* 0x000fe400078e10ff */
[----:B---3--:R-:W-:-:S07]  /*0200*/  LEA R17, R12, R19, 0x6 ;  /* 0x000000130c117211 */ /* 0x008fce00078e30ff */
.L_x_21:
[----:B--2---:R-:W-:Y:S01]  /*0210*/  ISETP.GE.AND P0, PT, R15, R16, PT ;  /* 0x000000100f00720c */ /* 0x004fe20003f06270 */
[----:B------:R-:W-:Y:S01]  /*0220*/  HFMA2 R22, -RZ, RZ, 0, 0 ;  /* 0x00000000ff167431 */ /* 0x000fe200000001ff */
[----:B------:R-:W-:Y:S01]  /*0230*/  ISETP.GE.AND P1, PT, R21, UR13, PT ;  /* 0x0000000d15007c0c */ /* 0x000fe2000bf26270 */
[----:B----4-:R-:W-:Y:S01]  /*0240*/  IMAD.WIDE R4, R13, 0x4, R2 ;  /* 0x000000040d047825 */ /* 0x010fe200078e0202 */
[----:B------:R-:W-:Y:S02]  /*0250*/  ISETP.GE.OR P0, PT, R12, UR13, P0 ;  /* 0x0000000d0c007c0c */ /* 0x000fe40008706670 */
[----:B------:R-:W-:Y:S02]  /*0260*/  ISETP.GE.OR P1, PT, R0, UR12, P1 ;  /* 0x0000000c00007c0c */ /* 0x000fe40008f26670 */
[----:B------:R-:W-:-:S09]  /*0270*/  MOV R27, RZ ;  /* 0x000000ff001b7202 */ /* 0x000fd20000000f00 */
[----:B------:R-:W0:Y:S02]  /*0280*/  @!P0 LDC.64 R6, c[0x0][0x388] ;  /* 0x0000e200ff068b82 */ /* 0x000e240000000a00 */
[----:B------:R-:W2:Y:S01]  /*0290*/  @!P1 LDG.E R27, desc[UR8][R4.64] ;  /* 0x00000008041b9981 */ /* 0x000ea2000c1e1900 */
[----:B0-----:R-:W-:-:S05]  /*02a0*/  @!P0 IMAD.WIDE R6, R14, 0x4, R6 ;  /* 0x000000040e068825 */ /* 0x001fca00078e0206 */
[----:B------:R-:W3:Y:S01]  /*02b0*/  @!P0 LDG.E R22, desc[UR8][R6.64] ;  /* 0x0000000806168981 */ /* 0x000ee2000c1e1900 */
[----:B------:R-:W-:-:S04]  /*02c0*/  UIADD3 UR4, UPT, UPT, UR4, 0x1, URZ ;  /* 0x0000000104047890 */ /* 0x000fc8000fffe0ff */
[----:B------:R-:W-:Y:S01]  /*02d0*/  UISETP.NE.AND UP0, UPT, UR4, URZ, UPT ;  /* 0x000000ff0400728c */ /* 0x000fe2000bf05270 */
[----:B------:R-:W-:Y:S02]  /*02e0*/  IADD3 R13, PT, PT, R13, 0x10, RZ ;  /* 0x000000100d0d7810 */ /* 0x000fe40007ffe0ff */
[----:B------:R-:W-:Y:S02]  /*02f0*/  IADD3 R21, PT, PT, R21, 0x10, RZ ;  /* 0x0000001015157810 */ /* 0x000fe40007ffe0ff */
[----:B------:R-:W-:Y:S02]  /*0300*/  IADD3 R12, PT, PT, R12, 0x10, RZ ;  /* 0x000000100c0c7810 */ /* 0x000fe40007ffe0ff */
[----:B------:R-:W-:Y:S01]  /*0310*/  LEA R14, R16, R14, 0x4 ;  /* 0x0000000e100e7211 */ /* 0x000fe200078e20ff */
[----:B--2---:R-:W-:Y:S04]  /*0320*/  STS [R20], R27 ;  /* 0x0000001b14007388 */ /* 0x004fe80000000800 */
[----:B---3--:R-:W-:Y:S01]  /*0330*/  STS [R17], R22 ;  /* 0x0000001611007388 */ /* 0x008fe20000000800 */
[----:B------:R-:W-:Y:S06]  /*0340*/  BAR.SYNC.DEFER_BLOCKING 0x0 ;  /* 0x0000000000007b1d */ /* 0x000fec0000010000 */
[----:B------:R-:W-:Y:S04]  /*0350*/  LDS R26, [R19] ;  /* 0x00000000131a7984 */ /* 0x000fe80000000800 */
[----:B------:R-:W0:Y:S04]  /*0360*/  LDS.128 R8, [R18] ;  /* 0x0000000012087984 */ /* 0x000e280000000c00 */
[----:B------:R-:W1:Y:S04]  /*0370*/  LDS R29, [R19+0x40] ;  /* 0x00004000131d7984 */ /* 0x000e680000000800 */
[----:B------:R-:W2:Y:S04]  /*0380*/  LDS R25, [R19+0x80] ;  /* 0x0000800013197984 */ /* 0x000ea80000000800 */
[----:B------:R-:W3:Y:S04]  /*0390*/  LDS R24, [R19+0xc0] ;  /* 0x0000c00013187984 */ /* 0x000ee80000000800 */
[----:B------:R-:W-:Y:S04]  /*03a0*/  LDS.128 R4, [R18+0x10] ;  /* 0x0000100012047984 */ /* 0x000fe80000000c00 */
[----:B------:R-:W-:Y:S04]  /*03b0*/  LDS R22, [R19+0x140] ;  /* 0x0001400013167984 */ /* 0x000fe80000000800 */
[----:B------:R-:W-:Y:S01]  /*03c0*/  LDS R27, [R19+0x200] ;  /* 0x00020000131b7984 */ /* 0x000fe20000000800 */
[----:B0-----:R-:W-:-:S03]  /*03d0*/  FFMA R8, R8, R26, R23 ;  /* 0x0000001a08087223 */ /* 0x001fc60000000017 */
[----:B------:R-:W0:Y:S01]  /*03e0*/  LDS R23, [R19+0x100] ;  /* 0x0001000013177984 */ /* 0x000e220000000800 */
[----:B-1----:R-:W-:-:S03]  /*03f0*/  FFMA R8, R29, R9, R8 ;  /* 0x000000091d087223 */ /* 0x002fc60000000008 */
[----:B------:R-:W-:Y:S01]  /*0400*/  LDS R26, [R19+0x1c0] ;  /* 0x0001c000131a7984 */ /* 0x000fe20000000800 */
[----:B--2---:R-:W-:-:S03]  /*0410*/  FFMA R9, R25, R10, R8 ;  /* 0x0000000a19097223 */ /* 0x004fc60000000008 */
[----:B------:R-:W1:Y:S01]  /*0420*/  LDS R25, [R19+0x180] ;  /* 0x0001800013197984 */ /* 0x000e620000000800 */
[----:B---3--:R-:W-:-:S03]  /*0430*/  FFMA R9, R24, R11, R9 ;  /* 0x0000000b18097223 */ /* 0x008fc60000000009 */
[----:B------:R-:W-:Y:S01]  /*0440*/  LDS R24, [R19+0x240] ;  /* 0x0002400013187984 */ /* 0x000fe20000000800 */
[----:B0-----:R-:W-:-:S03]  /*0450*/  FFMA R23, R4, R23, R9 ;  /* 0x0000001704177223 */ /* 0x001fc60000000009 */
[----:B------:R-:W0:Y:S01]  /*0460*/  LDS.128 R8, [R18+0x20] ;  /* 0x0000200012087984 */ /* 0x000e220000000c00 */
[----:B------:R-:W-:-:S03]  /*0470*/  FFMA R22, R22, R5, R23 ;  /* 0x0000000516167223 */ /* 0x000fc60000000017 */
[----:B------:R-:W2:Y:S01]  /*0480*/  LDS R23, [R19+0x280] ;  /* 0x0002800013177984 */ /* 0x000ea20000000800 */
[----:B-1----:R-:W-:-:S03]  /*0490*/  FFMA R25, R25, R6, R22 ;  /* 0x0000000619197223 */ /* 0x002fc60000000016 */
[----:B------:R-:W1:Y:S01]  /*04a0*/  LDS R22, [R19+0x2c0] ;  /* 0x0002c00013167984 */ /* 0x000e620000000800 */
[----:B------:R-:W-:-:S03]  /*04b0*/  FFMA R7, R26, R7, R25 ;  /* 0x000000071a077223 */ /* 0x000fc60000000019 */
[----:B------:R-:W-:Y:S01]  /*04c0*/  LDS R25, [R19+0x300] ;  /* 0x0003000013197984 */ /* 0x000fe20000000800 */
[----:B0-----:R-:W-:-:S03]  /*04d0*/  FFMA R27, R8, R27, R7 ;  /* 0x0000001b081b7223 */ /* 0x001fc60000000007 */
[----:B------:R-:W0:Y:S01]  /*04e0*/  LDS.128 R4, [R18+0x30] ;  /* 0x0000300012047984 */ /* 0x000e220000000c00 */
[----:B------:R-:W-:-:S03]  /*04f0*/  FFMA R24, R24, R9, R27 ;  /* 0x0000000918187223 */ /* 0x000fc6000000001b */
[----:B------:R-:W3:Y:S04]  /*0500*/  LDS R27, [R19+0x340] ;  /* 0x00034000131b7984 */ /* 0x000ee80000000800 */
[----:B------:R-:W4:Y:S04]  /*0510*/  LDS R9, [R19+0x380] ;  /* 0x0003800013097984 */ /* 0x000f280000000800 */
[----:B------:R-:W5:Y:S01]  /*0520*/  LDS R8, [R19+0x3c0] ;  /* 0x0003c00013087984 */ /* 0x000f620000000800 */
[----:B--2---:R-:W-:-:S04]  /*0530*/  FFMA R23, R23, R10, R24 ;  /* 0x0000000a17177223 */ /* 0x004fc80000000018 */
[----:B-1----:R-:W-:-:S04]  /*0540*/  FFMA R11, R22, R11, R23 ;  /* 0x0000000b160b7223 */ /* 0x002fc80000000017 */
[----:B0-----:R-:W-:-:S04]  /*0550*/  FFMA R4, R4, R25, R11 ;  /* 0x0000001904047223 */ /* 0x001fc8000000000b */
[----:B---3--:R-:W-:-:S04]  /*0560*/  FFMA R4, R27, R5, R4 ;  /* 0x000000051b047223 */ /* 0x008fc80000000004 */
[----:B----4-:R-:W-:-:S04]  /*0570*/  FFMA R9, R9, R6, R4 ;  /* 0x0000000609097223 */ /* 0x010fc80000000004 */
[----:B-----5:R-:W-:Y:S01]  /*0580*/  FFMA R23, R8, R7, R9 ;  /* 0x0000000708177223 */ /* 0x020fe20000000009 */
[----:B------:R-:W-:Y:S06]  /*0590*/  BAR.SYNC.DEFER_BLOCKING 0x0 ;  /* 0x0000000000007b1d */ /* 0x000fec0000010000 */
[----:B------:R-:W-:Y:S05]  /*05a0*/  BRA.U UP0, `(.L_x_21) ;  /* 0xfffffffd00187547 */ /* 0x000fea000b83ffff */
.L_x_20:
[----:B------:R-:W0:Y:S02]  /*05b0*/  LDCU.64 UR4, c[0x0][0x398] ;  /* 0x00007300ff0477ac */ /* 0x000e240008000a00 */
[----:B0-----:R-:W-:-:S04]  /*05c0*/  ISETP.GE.AND P0, PT, R15, UR5, PT ;  /* 0x000000050f007c0c */ /* 0x001fc8000bf06270 */
[----:B------:R-:W-:-:S13]  /*05d0*/  ISETP.GE.OR P0, PT, R0, UR4, P0 ;  /* 0x0000000400007c0c */ /* 0x000fda0008706670 */
[----:B------:R-:W-:Y:S05]  /*05e0*/  @P0 EXIT ;  /* 0x000000000000094d */ /* 0x000fea0003800000 */
[----:B------:R-:W0:Y:S01]  /*05f0*/  LDC.64 R2, c[0x0][0x390] ;  /* 0x0000e400ff027b82 */ /* 0x000e220000000a00 */
[----:B------:R-:W-:-:S04]  /*0600*/  IMAD R15, R0, UR5, R15 ;  /* 0x00000005000f7c24 */ /* 0x000fc8000f8e020f */
[----:B0-----:R-:W-:-:S05]  /*0610*/  IMAD.WIDE.U32 R2, R15, 0x4, R2 ;  /* 0x000000040f027825 */ /* 0x001fca00078e0002 */
[----:B------:R-:W-:Y:S01]  /*0620*/  STG.E desc[UR8][R2.64], R23 ;  /* 0x0000001702007986 */ /* 0x000fe2000c101908 */
[----:B------:R-:W-:Y:S05]  /*0630*/  EXIT ;  /* 0x000000000000794d */ /* 0x000fea0003800000 */
.L_x_22:
        /* <DEDUP_REMOVED lines=12> */
.L_x_40:


//--------------------- .text._Z17sigmoidActivationPfS_i --------------------------
	.section	.text._Z17sigmoidActivationPfS_i,"ax",@progbits
	.align	128
        .global         _Z17sigmoidActivationPfS_i
        .type           _Z17sigmoidActivationPfS_i,@function
        .size           _Z17sigmoidActivationPfS_i,(.L_x_38 - _Z17sigmoidActivationPfS_i)
        .other          _Z17sigmoidActivationPfS_i,@"STO_CUDA_ENTRY STV_DEFAULT"
_Z17sigmoidActivationPfS_i:
.text._Z17sigmoidActivationPfS_i:
[----:B------:R-:W-:Y:S01]  /*0000*/  LDC R1, c[0x0][0x37c] ;  /* 0x0000df00ff017b82 */ /* 0x000fe20000000800 */
[----:B------:R-:W0:Y:S07]  /*0010*/  S2R R0, SR_TID.X ;  /* 0x0000000000007919 */ /* 0x000e2e0000002100 */
[----:B------:R-:W0:Y:S01]  /*0020*/  S2UR UR4, SR_CTAID.X ;  /* 0x00000000000479c3 */ /* 0x000e220000002500 */
[----:B------:R-:W1:Y:S07]  /*0030*/  LDCU UR5, c[0x0][0x390] ;  /* 0x00007200ff0577ac */ /* 0x000e6e0008000800 */
[----:B------:R-:W0:Y:S02]  /*0040*/  LDC R3, c[0x0][0x360] ;  /* 0x0000d800ff037b82 */ /* 0x000e240000000800 */
[----:B0-----:R-:W-:-:S05]  /*0050*/  IMAD R3, R3, UR4, R0 ;  /* 0x0000000403037c24 */ /* 0x001fca000f8e0200 */
[----:B-1----:R-:W-:-:S13]  /*0060*/  ISETP.GE.AND P0, PT, R3, UR5, PT ;  /* 0x0000000503007c0c */ /* 0x002fda000bf06270 */
[----:B------:R-:W-:Y:S05]  /*0070*/  @P0 EXIT ;  /* 0x000000000000094d */ /* 0x000fea0003800000 */
[----:B------:R-:W0:Y:S01]  /*0080*/  LDC.64 R4, c[0x0][0x380] ;  /* 0x0000e000ff047b82 */ /* 0x000e220000000a00 */
[----:B------:R-:W1:Y:S01]  /*0090*/  LDCU.64 UR4, c[0x0][0x358] ;  /* 0x00006b00ff0477ac */ /* 0x000e620008000a00 */
[----:B0-----:R-:W-:-:S06]  /*00a0*/  IMAD.WIDE R4, R3, 0x4, R4 ;  /* 0x0000000403047825 */ /* 0x001fcc00078e0204 */
[----:B-1----:R-:W2:Y:S01]  /*00b0*/  LDG.E R4, desc[UR4][R4.64] ;  /* 0x0000000404047981 */ /* 0x002ea2000c1e1900 */
[----:B------:R-:W-:Y:S01]  /*00c0*/  IMAD.MOV.U32 R7, RZ, RZ, 0x3bbb989d ;  /* 0x3bbb989dff077424 */ /* 0x000fe200078e00ff */
[----:B------:R-:W-:Y:S01]  /*00d0*/  BSSY.RECONVERGENT B0, `(.L_x_23) ;  /* 0x0000015000007945 */ /* 0x000fe20003800200 */
[----:B------:R-:W-:Y:S02]  /*00e0*/  IMAD.MOV.U32 R9, RZ, RZ, 0x437c0000 ;  /* 0x437c0000ff097424 */ /* 0x000fe400078e00ff */
[----:B--2---:R-:W-:-:S04]  /*00f0*/  FFMA.SAT R0, R4, -R7, 0.5 ;  /* 0x3f00000004007423 */ /* 0x004fc80000002807 */
[----:B------:R-:W-:-:S04]  /*0100*/  FFMA.RM R0, R0, R9, 12582913 ;  /* 0x4b40000100007423 */ /* 0x000fc80000004009 */
[C---:B------:R-:W-:Y:S01]  /*0110*/  FADD R7, R0.reuse, -12583039 ;  /* 0xcb40007f00077421 */ /* 0x040fe20000000000 */
[----:B------:R-:W-:-:S03]  /*0120*/  SHF.L.U32 R0, R0, 0x17, RZ ;  /* 0x0000001700007819 */ /* 0x000fc600000006ff */
[----:B------:R-:W-:-:S04]  /*0130*/  FFMA R7, R4, -1.4426950216293334961, -R7 ;  /* 0xbfb8aa3b04077823 */ /* 0x000fc80000000807 */
[----:B------:R-:W-:-:S06]  /*0140*/  FFMA R7, R4, -1.925963033500011079e-08, R7 ;  /* 0xb2a5706004077823 */ /* 0x000fcc0000000007 */
[----:B------:R-:W0:Y:S02]  /*0150*/  MUFU.EX2 R7, R7 ;  /* 0x0000000700077308 */ /* 0x000e240000000800 */
[----:B0-----:R-:W-:-:S04]  /*0160*/  FFMA R0, R0, R7, 1 ;  /* 0x3f80000000007423 */ /* 0x001fc80000000007 */
[----:B------:R-:W-:-:S05]  /*0170*/  VIADD R2, R0, 0x1800000 ;  /* 0x0180000000027836 */ /* 0x000fca0000000000 */
[----:B------:R-:W-:-:S04]  /*0180*/  LOP3.LUT R2, R2, 0x7f800000, RZ, 0xc0, !PT ;  /* 0x7f80000002027812 */ /* 0x000fc800078ec0ff */
[----:B------:R-:W-:-:S13]  /*0190*/  ISETP.GT.U32.AND P0, PT, R2, 0x1ffffff, PT ;  /* 0x01ffffff0200780c */ /* 0x000fda0003f04070 */
[----:B------:R-:W-:Y:S05]  /*01a0*/  @P0 BRA `(.L_x_24) ;  /* 0x00000000000c0947 */ /* 0x000fea0003800000 */
[----:B------:R-:W-:-:S07]  /*01b0*/  MOV R4, 0x1d0 ;  /* 0x000001d000047802 */ /* 0x000fce0000000f00 */
[----:B------:R-:W-:Y:S05]  /*01c0*/  CALL.REL.NOINC `($__internal_1_$__cuda_sm20_rcp_rn_f32_slowpath) ;  /* 0x0000000000287944 */ /* 0x000fea0003c00000 */
[----:B------:R-:W-:Y:S05]  /*01d0*/  BRA `(.L_x_25) ;  /* 0x0000000000107947 */ /* 0x000fea0003800000 */
.L_x_24:
[----:B------:R-:W0:Y:S02]  /*01e0*/  MUFU.RCP R7, R0 ;  /* 0x0000000000077308 */ /* 0x000e240000001000 */
[----:B0-----:R-:W-:-:S04]  /*01f0*/  FFMA R2, R0, R7, -1 ;  /* 0xbf80000000027423 */ /* 0x001fc80000000007 */
[----:B------:R-:W-:-:S04]  /*0200*/  FADD.FTZ R2, -R2, -RZ ;  /* 0x800000ff02027221 */ /* 0x000fc80000010100 */
[----:B------:R-:W-:-:S07]  /*0210*/  FFMA R7, R7, R2, R7 ;  /* 0x0000000207077223 */ /* 0x000fce0000000007 */
.L_x_25:
[----:B------:R-:W-:Y:S05]  /*0220*/  BSYNC.RECONVERGENT B0 ;  /* 0x0000000000007941 */ /* 0x000fea0003800200 */
.L_x_23:
[----:B------:R-:W0:Y:S02]  /*0230*/  LDC.64 R4, c[0x0][0x388] ;  /* 0x0000e200ff047b82 */ /* 0x000e240000000a00 */
[----:B0-----:R-:W-:-:S05]  /*0240*/  IMAD.WIDE R2, R3, 0x4, R4 ;  /* 0x0000000403027825 */ /* 0x001fca00078e0204 */
[----:B------:R-:W-:Y:S01]  /*0250*/  STG.E desc[UR4][R2.64], R7 ;  /* 0x0000000702007986 */ /* 0x000fe2000c101904 */
[----:B------:R-:W-:Y:S05]  /*0260*/  EXIT ;  /* 0x000000000000794d */ /* 0x000fea0003800000 */
        .weak           $__internal_1_$__cuda_sm20_rcp_rn_f32_slowpath
        .type           $__internal_1_$__cuda_sm20_rcp_rn_f32_slowpath,@function
        .size           $__internal_1_$__cuda_sm20_rcp_rn_f32_slowpath,(.L_x_38 - $__internal_1_$__cuda_sm20_rcp_rn_f32_slowpath)
$__internal_1_$__cuda_sm20_rcp_rn_f32_slowpath:
[----:B------:R-:W-:Y:S01]  /*0270*/  IMAD.SHL.U32 R2, R0, 0x2, RZ ;  /* 0x0000000200027824 */ /* 0x000fe200078e00ff */
[----:B------:R-:W-:Y:S04]  /*0280*/  BSSY.RECONVERGENT B1, `(.L_x_26) ;  /* 0x0000030000017945 */ /* 0x000fe80003800200 */
[----:B------:R-:W-:-:S04]  /*0290*/  SHF.R.U32.HI R2, RZ, 0x18, R2 ;  /* 0x00000018ff027819 */ /* 0x000fc80000011602 */
[----:B------:R-:W-:-:S13]  /*02a0*/  ISETP.NE.U32.AND P0, PT, R2, RZ, PT ;  /* 0x000000ff0200720c */ /* 0x000fda0003f05070 */
[----:B------:R-:W-:Y:S05]  /*02b0*/  @P0 BRA `(.L_x_27) ;  /* 0x0000000000280947 */ /* 0x000fea0003800000 */
[----:B------:R-:W-:-:S04]  /*02c0*/  SHF.L.U32 R2, R0, 0x1, RZ ;  /* 0x0000000100027819 */ /* 0x000fc800000006ff */
[----:B------:R-:W-:-:S13]  /*02d0*/  ISETP.NE.AND P0, PT, R2, RZ, PT ;  /* 0x000000ff0200720c */ /* 0x000fda0003f05270 */
[----:B------:R-:W-:Y:S01]  /*02e0*/  @P0 FFMA R6, R0, 1.84467440737095516160e+19, RZ ;  /* 0x5f80000000060823 */ /* 0x000fe200000000ff */
[----:B------:R-:W-:Y:S08]  /*02f0*/  @!P0 MUFU.RCP R5, R0 ;  /* 0x0000000000058308 */ /* 0x000ff00000001000 */
[----:B------:R-:W0:Y:S02]  /*0300*/  @P0 MUFU.RCP R7, R6 ;  /* 0x0000000600070308 */ /* 0x000e240000001000 */
[----:B0-----:R-:W-:-:S04]  /*0310*/  @P0 FFMA R2, R6, R7, -1 ;  /* 0xbf80000006020423 */ /* 0x001fc80000000007 */
[----:B------:R-:W-:-:S04]  /*0320*/  @P0 FADD.FTZ R2, -R2, -RZ ;  /* 0x800000ff02020221 */ /* 0x000fc80000010100 */
[----:B------:R-:W-:-:S04]  /*0330*/  @P0 FFMA R2, R7, R2, R7 ;  /* 0x0000000207020223 */ /* 0x000fc80000000007 */
[----:B------:R-:W-:Y:S01]  /*0340*/  @P0 FFMA R5, R2, 1.84467440737095516160e+19, RZ ;  /* 0x5f80000002050823 */ /* 0x000fe200000000ff */
[----:B------:R-:W-:Y:S06]  /*0350*/  BRA `(.L_x_28) ;  /* 0x0000000000887947 */ /* 0x000fec0003800000 */
.L_x_27:
[----:B------:R-:W-:-:S05]  /*0360*/  VIADD R5, R2, 0xffffff03 ;  /* 0xffffff0302057836 */ /* 0x000fca0000000000 */
[----:B------:R-:W-:-:S13]  /*0370*/  ISETP.GT.U32.AND P0, PT, R5, 0x1, PT ;  /* 0x000000010500780c */ /* 0x000fda0003f04070 */
[----:B------:R-:W-:Y:S05]  /*0380*/  @P0 BRA `(.L_x_29) ;  /* 0x0000000000780947 */ /* 0x000fea0003800000 */
[----:B------:R-:W-:Y:S01]  /*0390*/  LOP3.LUT R6, R0, 0x7fffff, RZ, 0xc0, !PT ;  /* 0x007fffff00067812 */ /* 0x000fe200078ec0ff */
[----:B------:R-:W-:-:S03]  /*03a0*/  IMAD.MOV.U32 R10, RZ, RZ, 0x3 ;  /* 0x00000003ff0a7424 */ /* 0x000fc600078e00ff */
[----:B------:R-:W-:Y:S02]  /*03b0*/  LOP3.LUT R6, R6, 0x3f800000, RZ, 0xfc, !PT ;  /* 0x3f80000006067812 */ /* 0x000fe400078efcff */
[----:B------:R-:W-:Y:S02]  /*03c0*/  SHF.L.U32 R11, R10, R5, RZ ;  /* 0x000000050a0b7219 */ /* 0x000fe400000006ff */
[----:B------:R-:W0:Y:S02]  /*03d0*/  MUFU.RCP R7, R6 ;  /* 0x0000000600077308 */ /* 0x000e240000001000 */
[----:B0-----:R-:W-:-:S04]  /*03e0*/  FFMA R8, R6, R7, -1 ;  /* 0xbf80000006087423 */ /* 0x001fc80000000007 */
[----:B------:R-:W-:-:S04]  /*03f0*/  FADD.FTZ R8, -R8, -RZ ;  /* 0x800000ff08087221 */ /* 0x000fc80000010100 */
[CCC-:B------:R-:W-:Y:S01]  /*0400*/  FFMA.RM R9, R7.reuse, R8.reuse, R7.reuse ;  /* 0x0000000807097223 */ /* 0x1c0fe20000004007 */
[----:B------:R-:W-:-:S04]  /*0410*/  FFMA.RP R8, R7, R8, R7 ;  /* 0x0000000807087223 */ /* 0x000fc80000008007 */
[C---:B------:R-:W-:Y:S02]  /*0420*/  LOP3.LUT R7, R9.reuse, 0x7fffff, RZ, 0xc0, !PT ;  /* 0x007fffff09077812 */ /* 0x040fe400078ec0ff */
[----:B------:R-:W-:Y:S02]  /*0430*/  FSETP.NEU.FTZ.AND P0, PT, R9, R8, PT ;  /* 0x000000080900720b */ /* 0x000fe40003f1d000 */
[----:B------:R-:W-:Y:S02]  /*0440*/  LOP3.LUT R8, R7, 0x800000, RZ, 0xfc, !PT ;  /* 0x0080000007087812 */ /* 0x000fe400078efcff */
[----:B------:R-:W-:Y:S02]  /*0450*/  SEL R7, RZ, 0xffffffff, !P0 ;  /* 0xffffffffff077807 */ /* 0x000fe40004000000 */
[----:B------:R-:W-:Y:S02]  /*0460*/  LOP3.LUT R6, R11, R8, RZ, 0xc0, !PT ;  /* 0x000000080b067212 */ /* 0x000fe400078ec0ff */
[----:B------:R-:W-:-:S02]  /*0470*/  IADD3 R7, PT, PT, -R7, RZ, RZ ;  /* 0x000000ff07077210 */ /* 0x000fc40007ffe1ff */
[-C--:B------:R-:W-:Y:S02]  /*0480*/  SHF.R.U32.HI R6, RZ, R5.reuse, R6 ;  /* 0x00000005ff067219 */ /* 0x080fe40000011606 */
[----:B------:R-:W-:Y:S02]  /*0490*/  LOP3.LUT P1, RZ, R7, R5, R8, 0xf8, !PT ;  /* 0x0000000507ff7212 */ /* 0x000fe4000782f808 */
[C---:B------:R-:W-:Y:S02]  /*04a0*/  LOP3.LUT P0, RZ, R6.reuse, 0x1, RZ, 0xc0, !PT ;  /* 0x0000000106ff7812 */ /* 0x040fe4000780c0ff */
[----:B------:R-:W-:-:S04]  /*04b0*/  LOP3.LUT P2, RZ, R6, 0x2, RZ, 0xc0, !PT ;  /* 0x0000000206ff7812 */ /* 0x000fc8000784c0ff */
[----:B------:R-:W-:Y:S02]  /*04c0*/  PLOP3.LUT P0, PT, P0, P1, P2, 0xe0, 0x0 ;  /* 0x000000000000781c */ /* 0x000fe40000703c20 */
[----:B------:R-:W-:Y:S02]  /*04d0*/  LOP3.LUT P1, RZ, R0, 0x7fffff, RZ, 0xc0, !PT ;  /* 0x007fffff00ff7812 */ /* 0x000fe4000782c0ff */
[----:B------:R-:W-:-:S05]  /*04e0*/  SEL R5, RZ, 0x1, !P0 ;  /* 0x00000001ff057807 */ /* 0x000fca0004000000 */
[----:B------:R-:W-:-:S05]  /*04f0*/  IMAD.MOV R5, RZ, RZ, -R5 ;  /* 0x000000ffff057224 */ /* 0x000fca00078e0a05 */
[----:B------:R-:W-:Y:S02]  /*0500*/  ISETP.GE.AND P0, PT, R5, RZ, PT ;  /* 0x000000ff0500720c */ /* 0x000fe40003f06270 */
[----:B------:R-:W-:-:S04]  /*0510*/  IADD3 R5, PT, PT, R2, -0xfc, RZ ;  /* 0xffffff0402057810 */ /* 0x000fc80007ffe0ff */
[----:B------:R-:W-:-:S07]  /*0520*/  SHF.R.U32.HI R5, RZ, R5, R8 ;  /* 0x00000005ff057219 */ /* 0x000fce0000011608 */
[----:B------:R-:W-:-:S05]  /*0530*/  @!P0 VIADD R5, R5, 0x1 ;  /* 0x0000000105058836 */ /* 0x000fca0000000000 */
[----:B------:R-:W-:-:S04]  /*0540*/  @!P1 SHF.L.U32 R5, R5, 0x1, RZ ;  /* 0x0000000105059819 */ /* 0x000fc800000006ff */
[----:B------:R-:W-:Y:S01]  /*0550*/  LOP3.LUT R5, R5, 0x80000000, R0, 0xf8, !PT ;  /* 0x8000000005057812 */ /* 0x000fe200078ef800 */
[----:B------:R-:W-:Y:S06]  /*0560*/  BRA `(.L_x_28) ;  /* 0x0000000000047947 */ /* 0x000fec0003800000 */
.L_x_29:
[----:B------:R0:W1:Y:S02]  /*0570*/  MUFU.RCP R5, R0 ;  /* 0x0000000000057308 */ /* 0x0000640000001000 */
.L_x_28:
[----:B------:R-:W-:Y:S05]  /*0580*/  BSYNC.RECONVERGENT B1 ;  /* 0x0000000000017941 */ /* 0x000fea0003800200 */
.L_x_26:
[----:B-1----:R-:W-:Y:S02]  /*0590*/  IMAD.MOV.U32 R7, RZ, RZ, R5 ;  /* 0x000000ffff077224 */ /* 0x002fe400078e0005 */
[----:B------:R-:W-:-:S04]  /*05a0*/  HFMA2 R5, -RZ, RZ, 0, 0 ;  /* 0x00000000ff057431 */ /* 0x000fc800000001ff */
[----:B0-----:R-:W-:Y:S05]  /*05b0*/  RET.REL.NODEC R4 `(_Z17sigmoidActivationPfS_i) ;  /* 0xfffffff804907950 */ /* 0x001fea0003c3ffff */
.L_x_30:
        /* <DEDUP_REMOVED lines=12> */
.L_x_38:


//--------------------- .text._Z14reluActivationPfS_i --------------------------
	.section	.text._Z14reluActivationPfS_i,"ax",@progbits
	.align	128
        .global         _Z14reluActivationPfS_i
        .type           _Z14reluActivationPfS_i,@function
        .size           _Z14reluActivationPfS_i,(.L_x_42 - _Z14reluActivationPfS_i)
        .other          _Z14reluActivationPfS_i,@"STO_CUDA_ENTRY STV_DEFAULT"
_Z14reluActivationPfS_i:
.text._Z14reluActivationPfS_i:
        /* <DEDUP_REMOVED lines=9> */
[----:B------:R-:W1:Y:S07]  /*0090*/  LDCU.64 UR4, c[0x0][0x358] ;  /* 0x00006b00ff0477ac */ /* 0x000e6e0008000a00 */
[----:B------:R-:W2:Y:S01]  /*00a0*/  LDC.64 R4, c[0x0][0x388] ;  /* 0x0000e200ff047b82 */ /* 0x000ea20000000a00 */
[----:B0-----:R-:W-:-:S06]  /*00b0*/  IMAD.WIDE R2, R7, 0x4, R2 ;  /* 0x0000000407027825 */ /* 0x001fcc00078e0202 */
[----:B-1----:R-:W3:Y:S01]  /*00c0*/  LDG.E R2, desc[UR4][R2.64] ;  /* 0x0000000402027981 */ /* 0x002ee2000c1e1900 */
[----:B--2---:R-:W-:Y:S01]  /*00d0*/  IMAD.WIDE R4, R7, 0x4, R4 ;  /* 0x0000000407047825 */ /* 0x004fe200078e0204 */
[----:B---3--:R-:W-:-:S05]  /*00e0*/  FMNMX R7, RZ, R2, !PT ;  /* 0x00000002ff077209 */ /* 0x008fca0007800000 */
[----:B------:R-:W-:Y:S01]  /*00f0*/  STG.E desc[UR4][R4.64], R7 ;  /* 0x0000000704007986 */ /* 0x000fe2000c101904 */
[----:B------:R-:W-:Y:S05]  /*0100*/  EXIT ;  /* 0x000000000000794d */ /* 0x000fea0003800000 */
.L_x_31:
        /* <DEDUP_REMOVED lines=15> */
.L_x_42:


//--------------------- .text._Z9matrixMulPfS_S_iii --------------------------
	.section	.text._Z9matrixMulPfS_S_iii,"ax",@progbits
	.align	128
        .global         _Z9matrixMulPfS_S_iii
        .type           _Z9matrixMulPfS_S_iii,@function
        .size           _Z9matrixMulPfS_S_iii,(.L_x_43 - _Z9matrixMulPfS_S_iii)
        .other          _Z9matrixMulPfS_S_iii,@"STO_CUDA_ENTRY STV_DEFAULT"
_Z9matrixMulPfS_S_iii:
.text._Z9matrixMulPfS_S_iii:
[----:B------:R-:W-:Y:S01]  /*0000*/  LDC R1, c[0x0][0x37c] ;  /* 0x0000df00ff017b82 */ /* 0x000fe20000000800 */
[----:B------:R-:W0:Y:S07]  /*0010*/  S2R R5, SR_TID.X ;  /* 0x0000000000057919 */ /* 0x000e2e0000002100 */
[----:B------:R-:W1:Y:S01]  /*0020*/  LDC R19, c[0x0][0x364] ;  /* 0x0000d900ff137b82 */ /* 0x000e620000000800 */
[----:B------:R-:W1:Y:S07]  /*0030*/  S2R R4, SR_TID.Y ;  /* 0x0000000000047919 */ /* 0x000e6e0000002200 */
[----:B------:R-:W0:Y:S08]  /*0040*/  S2UR UR5, SR_CTAID.X ;  /* 0x00000000000579c3 */ /* 0x000e300000002500 */
[----:B------:R-:W0:Y:S08]  /*0050*/  LDC R0, c[0x0][0x360] ;  /* 0x0000d800ff007b82 */ /* 0x000e300000000800 */
[----:B------:R-:W1:Y:S08]  /*0060*/  S2UR UR4, SR_CTAID.Y ;  /* 0x00000000000479c3 */ /* 0x000e700000002600 */
[----:B------:R-:W2:Y:S01]  /*0070*/  LDC.64 R2, c[0x0][0x398] ;  /* 0x0000e600ff027b82 */ /* 0x000ea20000000a00 */
[----:B0-----:R-:W-:-:S02]  /*0080*/  IMAD R0, R0, UR5, R5 ;  /* 0x0000000500007c24 */ /* 0x001fc4000f8e0205 */
[----:B-1----:R-:W-:-:S03]  /*0090*/  IMAD R19, R19, UR4, R4 ;  /* 0x0000000413137c24 */ /* 0x002fc6000f8e0204 */
[----:B--2---:R-:W-:-:S04]  /*00a0*/  ISETP.GE.AND P0, PT, R0, R3, PT ;  /* 0x000000030000720c */ /* 0x004fc80003f06270 */
[----:B------:R-:W-:-:S13]  /*00b0*/  ISETP.GE.OR P0, PT, R19, R2, P0 ;  /* 0x000000021300720c */ /* 0x000fda0000706670 */
[----:B------:R-:W-:Y:S05]  /*00c0*/  @P0 EXIT ;  /* 0x000000000000094d */ /* 0x000fea0003800000 */
[----:B------:R-:W0:Y:S01]  /*00d0*/  LDC R2, c[0x0][0x3a0] ;  /* 0x0000e800ff027b82 */ /* 0x000e220000000800 */
[----:B------:R-:W1:Y:S01]  /*00e0*/  LDCU.64 UR4, c[0x0][0x358] ;  /* 0x00006b00ff0477ac */ /* 0x000e620008000a00 */
[----:B------:R-:W-:Y:S01]  /*00f0*/  HFMA2 R24, -RZ, RZ, 0, 0 ;  /* 0x00000000ff187431 */ /* 0x000fe200000001ff */
[----:B0-----:R-:W-:-:S13]  /*0100*/  ISETP.GE.AND P0, PT, R2, 0x1, PT ;  /* 0x000000010200780c */ /* 0x001fda0003f06270 */
[----:B-1----:R-:W-:Y:S05]  /*0110*/  @!P0 BRA `(.L_x_32) ;  /* 0x0000000400e08947 */ /* 0x002fea0003800000 */
[C---:B------:R-:W-:Y:S01]  /*0120*/  ISETP.GE.U32.AND P1, PT, R2.reuse, 0x8, PT ;  /* 0x000000080200780c */ /* 0x040fe20003f26070 */
[----:B------:R-:W-:Y:S01]  /*0130*/  IMAD R20, R19, R2, RZ ;  /* 0x0000000213147224 */ /* 0x000fe200078e02ff */
[----:B------:R-:W-:Y:S02]  /*0140*/  LOP3.LUT R27, R2, 0x7, RZ, 0xc0, !PT ;  /* 0x00000007021b7812 */ /* 0x000fe400078ec0ff */
[----:B------:R-:W-:Y:S02]  /*0150*/  MOV R24, RZ ;  /* 0x000000ff00187202 */ /* 0x000fe40000000f00 */
[----:B------:R-:W-:Y:S02]  /*0160*/  ISETP.NE.AND P0, PT, R27, RZ, PT ;  /* 0x000000ff1b00720c */ /* 0x000fe40003f05270 */
[----:B------:R-:W-:-:S05]  /*0170*/  MOV R21, RZ ;  /* 0x000000ff00157202 */ /* 0x000fca0000000f00 */
[----:B------:R-:W-:Y:S06]  /*0180*/  @!P1 BRA `(.L_x_33) ;  /* 0x0000000000c49947 */ /* 0x000fec0003800000 */
[----:B------:R-:W0:Y:S01]  /*0190*/  LDC.64 R4, c[0x0][0x380] ;  /* 0x0000e000ff047b82 */ /* 0x000e220000000a00 */
[----:B------:R-:W-:Y:S02]  /*01a0*/  LOP3.LUT R21, R2, 0x7ffffff8, RZ, 0xc0, !PT ;  /* 0x7ffffff802157812 */ /* 0x000fe400078ec0ff */
[----:B------:R-:W-:Y:S02]  /*01b0*/  MOV R24, RZ ;  /* 0x000000ff00187202 */ /* 0x000fe40000000f00 */
[----:B------:R-:W-:Y:S02]  /*01c0*/  MOV R18, R0 ;  /* 0x0000000000127202 */ /* 0x000fe40000000f00 */
[----:B------:R-:W-:Y:S01]  /*01d0*/  IADD3 R22, PT, PT, -R21, RZ, RZ ;  /* 0x000000ff15167210 */ /* 0x000fe20007ffe1ff */
[----:B0-----:R-:W-:-:S03]  /*01e0*/  IMAD.WIDE.U32 R4, R20, 0x4, R4 ;  /* 0x0000000414047825 */ /* 0x001fc600078e0004 */
[----:B------:R-:W-:-:S04]  /*01f0*/  IADD3 R6, P1, PT, R4, 0x10, RZ ;  /* 0x0000001004067810 */ /* 0x000fc80007f3e0ff */
[----:B------:R-:W-:-:S09]  /*0200*/  IADD3.X R7, PT, PT, RZ, R5, RZ, P1, !PT ;  /* 0x00000005ff077210 */ /* 0x000fd20000ffe4ff */
.L_x_34:
[----:B------:R-:W0:Y:S01]  /*0210*/  LDC.64 R16, c[0x0][0x388] ;  /* 0x0000e200ff107b82 */ /* 0x000e220000000a00 */
[----:B------:R-:W-:Y:S02]  /*0220*/  MOV R4, R6 ;  /* 0x0000000600047202 */ /* 0x000fe40000000f00 */
[----:B------:R-:W-:-:S05]  /*0230*/  MOV R5, R7 ;  /* 0x0000000700057202 */ /* 0x000fca0000000f00 */
[----:B------:R-:W2:Y:S04]  /*0240*/  LDG.E R25, desc[UR4][R4.64+-0x10] ;  /* 0xfffff00404197981 */ /* 0x000ea8000c1e1900 */
[----:B------:R-:W3:Y:S04]  /*0250*/  LDG.E R23, desc[UR4][R4.64+-0xc] ;  /* 0xfffff40404177981 */ /* 0x000ee8000c1e1900 */
[----:B------:R-:W4:Y:S04]  /*0260*/  LDG.E R29, desc[UR4][R4.64+-0x8] ;  /* 0xfffff804041d7981 */ /* 0x000f28000c1e1900 */
[----:B------:R-:W5:Y:S01]  /*0270*/  LDG.E R28, desc[UR4][R4.64+-0x4] ;  /* 0xfffffc04041c7981 */ /* 0x000f62000c1e1900 */
[----:B0-----:R-:W-:-:S05]  /*0280*/  IMAD.WIDE R16, R18, 0x4, R16 ;  /* 0x0000000412107825 */ /* 0x001fca00078e0210 */
[----:B------:R0:W2:Y:S01]  /*0290*/  LDG.E R26, desc[UR4][R16.64] ;  /* 0x00000004101a7981 */ /* 0x0000a2000c1e1900 */
[----:B------:R-:W-:-:S04]  /*02a0*/  IMAD.WIDE R14, R3, 0x4, R16 ;  /* 0x00000004030e7825 */ /* 0x000fc800078e0210 */
[C---:B------:R-:W-:Y:S02]  /*02b0*/  IMAD.WIDE R6, R3.reuse, 0x4, R14 ;  /* 0x0000000403067825 */ /* 0x040fe400078e020e */
[----:B------:R-:W3:Y:S02]  /*02c0*/  LDG.E R14, desc[UR4][R14.64] ;  /* 0x000000040e0e7981 */ /* 0x000ee4000c1e1900 */
[C---:B------:R-:W-:Y:S02]  /*02d0*/  IMAD.WIDE R10, R3.reuse, 0x4, R6 ;  /* 0x00000004030a7825 */ /* 0x040fe400078e0206 */
[----:B------:R-:W4:Y:S02]  /*02e0*/  LDG.E R6, desc[UR4][R6.64] ;  /* 0x0000000406067981 */ /* 0x000f24000c1e1900 */
[C---:B------:R-:W-:Y:S02]  /*02f0*/  IMAD.WIDE R8, R3.reuse, 0x4, R10 ;  /* 0x0000000403087825 */ /* 0x040fe400078e020a */
[----:B------:R-:W5:Y:S02]  /*0300*/  LDG.E R10, desc[UR4][R10.64] ;  /* 0x000000040a0a7981 */ /* 0x000f64000c1e1900 */
[----:B------:R-:W-:-:S02]  /*0310*/  IMAD.WIDE R12, R3, 0x4, R8 ;  /* 0x00000004030c7825 */ /* 0x000fc400078e0208 */
[----:B------:R-:W5:Y:S04]  /*0320*/  LDG.E R7, desc[UR4][R4.64] ;  /* 0x0000000404077981 */ /* 0x000f68000c1e1900 */
[----:B------:R-:W5:Y:S01]  /*0330*/  LDG.E R8, desc[UR4][R8.64] ;  /* 0x0000000408087981 */ /* 0x000f62000c1e1900 */
[----:B0-----:R-:W-:-:S03]  /*0340*/  IMAD.WIDE R16, R3, 0x4, R12 ;  /* 0x0000000403107825 */ /* 0x001fc600078e020c */
[----:B------:R-:W5:Y:S04]  /*0350*/  LDG.E R12, desc[UR4][R12.64] ;  /* 0x000000040c0c7981 */ /* 0x000f68000c1e1900 */
[----:B------:R-:W5:Y:S04]  /*0360*/  LDG.E R15, desc[UR4][R16.64] ;  /* 0x00000004100f7981 */ /* 0x000f68000c1e1900 */
[----:B------:R-:W5:Y:S04]  /*0370*/  LDG.E R9, desc[UR4][R4.64+0x4] ;  /* 0x0000040404097981 */ /* 0x000f68000c1e1900 */
[----:B------:R-:W5:Y:S01]  /*0380*/  LDG.E R11, desc[UR4][R4.64+0xc] ;  /* 0x00000c04040b7981 */ /* 0x000f62000c1e1900 */
[----:B--2---:R-:W-:Y:S01]  /*0390*/  FFMA R26, R25, R26, R24 ;  /* 0x0000001a191a7223 */ /* 0x004fe20000000018 */
[----:B------:R-:W-:-:S02]  /*03a0*/  IMAD.WIDE R24, R3, 0x4, R16 ;  /* 0x0000000403187825 */ /* 0x000fc400078e0210 */
[----:B------:R-:W2:Y:S04]  /*03b0*/  LDG.E R16, desc[UR4][R4.64+0x8] ;  /* 0x0000080404107981 */ /* 0x000ea8000c1e1900 */
[----:B------:R-:W2:Y:S01]  /*03c0*/  LDG.E R24, desc[UR4][R24.64] ;  /* 0x0000000418187981 */ /* 0x000ea2000c1e1900 */
[----:B---3--:R-:W-:Y:S01]  /*03d0*/  FFMA R14, R23, R14, R26 ;  /* 0x0000000e170e7223 */ /* 0x008fe2000000001a */
[----:B------:R-:W-:-:S03]  /*03e0*/  IADD3 R22, PT, PT, R22, 0x8, RZ ;  /* 0x0000000816167810 */ /* 0x000fc60007ffe0ff */
[----:B----4-:R-:W-:Y:S01]  /*03f0*/  FFMA R29, R29, R6, R14 ;  /* 0x000000061d1d7223 */ /* 0x010fe2000000000e */
[----:B------:R-:W-:-:S03]  /*0400*/  ISETP.NE.AND P1, PT, R22, RZ, PT ;  /* 0x000000ff1600720c */ /* 0x000fc60003f25270 */
[----:B-----5:R-:W-:Y:S01]  /*0410*/  FFMA R10, R28, R10, R29 ;  /* 0x0000000a1c0a7223 */ /* 0x020fe2000000001d */
[----:B------:R-:W-:-:S03]  /*0420*/  IADD3 R6, P2, PT, R4, 0x20, RZ ;  /* 0x0000002004067810 */ /* 0x000fc60007f5e0ff */
[----:B------:R-:W-:Y:S01]  /*0430*/  FFMA R8, R7, R8, R10 ;  /* 0x0000000807087223 */ /* 0x000fe2000000000a */
[----:B------:R-:W-:Y:S02]  /*0440*/  IADD3.X R7, PT, PT, RZ, R5, RZ, P2, !PT ;  /* 0x00000005ff077210 */ /* 0x000fe400017fe4ff */
[----:B------:R-:W-:Y:S01]  /*0450*/  LEA R18, R3, R18, 0x3 ;  /* 0x0000001203127211 */ /* 0x000fe200078e18ff */
[----:B------:R-:W-:-:S04]  /*0460*/  FFMA R9, R9, R12, R8 ;  /* 0x0000000c09097223 */ /* 0x000fc80000000008 */
[----:B--2---:R-:W-:-:S04]  /*0470*/  FFMA R16, R16, R15, R9 ;  /* 0x0000000f10107223 */ /* 0x004fc80000000009 */
[----:B------:R-:W-:Y:S01]  /*0480*/  FFMA R24, R11, R24, R16 ;  /* 0x000000180b187223 */ /* 0x000fe20000000010 */
[----:B------:R-:W-:Y:S06]  /*0490*/  @P1 BRA `(.L_x_34) ;  /* 0xfffffffc005c1947 */ /* 0x000fec000383ffff */
.L_x_33:
[----:B------:R-:W-:Y:S05]  /*04a0*/  @!P0 BRA `(.L_x_32) ;  /* 0x0000000000fc8947 */ /* 0x000fea0003800000 */
[----:B------:R-:W-:Y:S02]  /*04b0*/  ISETP.GE.U32.AND P1, PT, R27, 0x4, PT ;  /* 0x000000041b00780c */ /* 0x000fe40003f26070 */
[----:B------:R-:W-:-:S04]  /*04c0*/  LOP3.LUT R16, R2, 0x3, RZ, 0xc0, !PT ;  /* 0x0000000302107812 */ /* 0x000fc800078ec0ff */
[----:B------:R-:W-:-:S07]  /*04d0*/  ISETP.NE.AND P0, PT, R16, RZ, PT ;  /* 0x000000ff1000720c */ /* 0x000fce0003f05270 */
[----:B------:R-:W-:Y:S06]  /*04e0*/  @!P1 BRA `(.L_x_35) ;  /* 0x00000000006c9947 */ /* 0x000fec0003800000 */
[----:B------:R-:W0:Y:S01]  /*04f0*/  LDC.64 R6, c[0x0][0x388] ;  /* 0x0000e200ff067b82 */ /* 0x000e220000000a00 */
[----:B------:R-:W1:Y:S01]  /*0500*/  LDCU.64 UR6, c[0x0][0x380] ;  /* 0x00007000ff0677ac */ /* 0x000e620008000a00 */
[----:B------:R-:W-:Y:S01]  /*0510*/  IMAD R9, R21, R3, R0 ;  /* 0x0000000315097224 */ /* 0x000fe200078e0200 */
[CC--:B------:R-:W-:Y:S02]  /*0520*/  IADD3 R5, PT, PT, R20.reuse, R21.reuse, RZ ;  /* 0x0000001514057210 */ /* 0x0c0fe40007ffe0ff */
[----:B------:R-:W-:-:S03]  /*0530*/  IADD3 R10, P1, PT, R20, R21, RZ ;  /* 0x00000015140a7210 */ /* 0x000fc60007f3e0ff */
[----:B------:R-:W2:Y:S01]  /*0540*/  LDC.64 R14, c[0x0][0x380] ;  /* 0x0000e000ff0e7b82 */ /* 0x000ea20000000a00 */
[----:B0-----:R-:W-:-:S04]  /*0550*/  IMAD.WIDE R6, R9, 0x4, R6 ;  /* 0x0000000409067825 */ /* 0x001fc800078e0206 */
[----:B------:R-:W-:Y:S02]  /*0560*/  IMAD.WIDE R8, R3, 0x4, R6 ;  /* 0x0000000403087825 */ /* 0x000fe400078e0206 */
[----:B------:R-:W3:Y:S02]  /*0570*/  LDG.E R6, desc[UR4][R6.64] ;  /* 0x0000000406067981 */ /* 0x000ee4000c1e1900 */
[----:B--2---:R-:W-:Y:S01]  /*0580*/  IMAD.WIDE.U32 R14, R5, 0x4, R14 ;  /* 0x00000004050e7825 */ /* 0x004fe200078e000e */
[----:B------:R-:W-:Y:S02]  /*0590*/  IADD3.X R5, PT, PT, RZ, RZ, RZ, P1, !PT ;  /* 0x000000ffff057210 */ /* 0x000fe40000ffe4ff */
[----:B-1----:R-:W-:-:S03]  /*05a0*/  LEA R4, P1, R10, UR6, 0x2 ;  /* 0x000000060a047c11 */ /* 0x002fc6000f8210ff */
[----:B------:R-:W3:Y:S01]  /*05b0*/  LDG.E R15, desc[UR4][R14.64] ;  /* 0x000000040e0f7981 */ /* 0x000ee2000c1e1900 */
[----:B------:R-:W-:Y:S01]  /*05c0*/  LEA.HI.X R5, R10, UR7, R5, 0x2, P1 ;  /* 0x000000070a057c11 */ /* 0x000fe200088f1405 */
[C---:B------:R-:W-:Y:S02]  /*05d0*/  IMAD.WIDE R10, R3.reuse, 0x4, R8 ;  /* 0x00000004030a7825 */ /* 0x040fe400078e0208 */
[----:B------:R-:W2:Y:S04]  /*05e0*/  LDG.E R8, desc[UR4][R8.64] ;  /* 0x0000000408087981 */ /* 0x000ea8000c1e1900 */
[----:B------:R-:W2:Y:S01]  /*05f0*/  LDG.E R17, desc[UR4][R4.64+0x4] ;  /* 0x0000040404117981 */ /* 0x000ea2000c1e1900 */
[----:B------:R-:W-:-:S03]  /*0600*/  IMAD.WIDE R12, R3, 0x4, R10 ;  /* 0x00000004030c7825 */ /* 0x000fc600078e020a */
[----:B------:R-:W4:Y:S04]  /*0610*/  LDG.E R22, desc[UR4][R10.64] ;  /* 0x000000040a167981 */ /* 0x000f28000c1e1900 */
[----:B------:R-:W4:Y:S04]  /*0620*/  LDG.E R18, desc[UR4][R4.64+0x8] ;  /* 0x0000080404127981 */ /* 0x000f28000c1e1900 */
[----:B------:R-:W5:Y:S04]  /*0630*/  LDG.E R26, desc[UR4][R4.64+0xc] ;  /* 0x00000c04041a7981 */ /* 0x000f68000c1e1900 */
[----:B------:R-:W5:Y:S01]  /*0640*/  LDG.E R12, desc[UR4][R12.64] ;  /* 0x000000040c0c7981 */ /* 0x000f62000c1e1900 */
[----:B------:R-:W-:Y:S01]  /*0650*/  IADD3 R21, PT, PT, R21, 0x4, RZ ;  /* 0x0000000415157810 */ /* 0x000fe20007ffe0ff */
[----:B---3--:R-:W-:-:S04]  /*0660*/  FFMA R24, R15, R6, R24 ;  /* 0x000000060f187223 */ /* 0x008fc80000000018 */
[----:B--2---:R-:W-:-:S04]  /*0670*/  FFMA R17, R17, R8, R24 ;  /* 0x0000000811117223 */ /* 0x004fc80000000018 */
[----:B----4-:R-:W-:-:S04]  /*0680*/  FFMA R17, R18, R22, R17 ;  /* 0x0000001612117223 */ /* 0x010fc80000000011 */
[----:B-----5:R-:W-:-:S07]  /*0690*/  FFMA R24, R26, R12, R17 ;  /* 0x0000000c1a187223 */ /* 0x020fce0000000011 */
.L_x_35:
[----:B------:R-:W-:Y:S05]  /*06a0*/  @!P0 BRA `(.L_x_32) ;  /* 0x00000000007c8947 */ /* 0x000fea0003800000 */
[----:B------:R-:W-:Y:S01]  /*06b0*/  ISETP.NE.AND P1, PT, R16, 0x1, PT ;  /* 0x000000011000780c */ /* 0x000fe20003f25270 */
[----:B------:R-:W0:Y:S01]  /*06c0*/  LDC.64 R12, c[0x0][0x380] ;  /* 0x0000e000ff0c7b82 */ /* 0x000e220000000a00 */
[----:B------:R-:W-:-:S04]  /*06d0*/  LOP3.LUT R2, R2, 0x1, RZ, 0xc0, !PT ;  /* 0x0000000102027812 */ /* 0x000fc800078ec0ff */
[----:B------:R-:W-:-:S03]  /*06e0*/  ISETP.NE.U32.AND P0, PT, R2, 0x1, PT ;  /* 0x000000010200780c */ /* 0x000fc60003f05070 */
[----:B------:R-:W1:Y:S04]  /*06f0*/  LDC.64 R10, c[0x0][0x388] ;  /* 0x0000e200ff0a7b82 */ /* 0x000e680000000a00 */
[CC--:B------:R-:W-:Y:S02]  /*0700*/  @P1 IADD3 R15, PT, PT, R20.reuse, R21.reuse, RZ ;  /* 0x00000015140f1210 */ /* 0x0c0fe40007ffe0ff */
[----:B------:R-:W-:Y:S02]  /*0710*/  @P1 IADD3 R2, P2, PT, R20, R21, RZ ;  /* 0x0000001514021210 */ /* 0x000fe40007f5e0ff */
[----:B------:R-:W2:Y:S02]  /*0720*/  @P1 LDC.64 R4, c[0x0][0x380] ;  /* 0x0000e000ff041b82 */ /* 0x000ea40000000a00 */
[----:B------:R-:W-:-:S06]  /*0730*/  @P1 IADD3.X R14, PT, PT, RZ, RZ, RZ, P2, !PT ;  /* 0x000000ffff0e1210 */ /* 0x000fcc00017fe4ff */
[----:B------:R-:W3:Y:S01]  /*0740*/  LDC.64 R6, c[0x0][0x380] ;  /* 0x0000e000ff067b82 */ /* 0x000ee20000000a00 */
[----:B0-----:R-:W-:-:S04]  /*0750*/  @P1 IMAD.WIDE.U32 R12, R15, 0x4, R12 ;  /* 0x000000040f0c1825 */ /* 0x001fc800078e000c */
[C---:B------:R-:W-:Y:S01]  /*0760*/  @P1 IMAD R15, R21.reuse, R3, R0 ;  /* 0x00000003150f1224 */ /* 0x040fe200078e0200 */
[----:B------:R-:W-:Y:S01]  /*0770*/  @P1 IADD3 R21, PT, PT, R21, 0x2, RZ ;  /* 0x0000000215151810 */ /* 0x000fe20007ffe0ff */
[----:B------:R-:W4:Y:S01]  /*0780*/  @P1 LDG.E R13, desc[UR4][R12.64] ;  /* 0x000000040c0d1981 */ /* 0x000f22000c1e1900 */
[----:B------:R-:W0:Y:S01]  /*0790*/  LDC.64 R8, c[0x0][0x388] ;  /* 0x0000e200ff087b82 */ /* 0x000e220000000a00 */
[----:B-1----:R-:W-:Y:S01]  /*07a0*/  @P1 IMAD.WIDE R10, R15, 0x4, R10 ;  /* 0x000000040f0a1825 */ /* 0x002fe200078e020a */
[----:B------:R-:W-:Y:S02]  /*07b0*/  @!P0 IADD3 R17, PT, PT, R20, R21, RZ ;  /* 0x0000001514118210 */ /* 0x000fe40007ffe0ff */
[----:B--2---:R-:W-:Y:S01]  /*07c0*/  @P1 LEA R4, P2, R2, R4, 0x2 ;  /* 0x0000000402041211 */ /* 0x004fe200078410ff */
[----:B------:R-:W-:-:S03]  /*07d0*/  @!P0 IMAD R21, R21, R3, R0 ;  /* 0x0000000315158224 */ /* 0x000fc600078e0200 */
[----:B------:R-:W-:Y:S01]  /*07e0*/  @P1 LEA.HI.X R5, R2, R5, R14, 0x2, P2 ;  /* 0x0000000502051211 */ /* 0x000fe200010f140e */
[----:B------:R-:W-:Y:S01]  /*07f0*/  @P1 IMAD.WIDE R14, R3, 0x4, R10 ;  /* 0x00000004030e1825 */ /* 0x000fe200078e020a */
[----:B------:R-:W4:Y:S03]  /*0800*/  @P1 LDG.E R2, desc[UR4][R10.64] ;  /* 0x000000040a021981 */ /* 0x000f26000c1e1900 */
[----:B---3--:R-:W-:Y:S01]  /*0810*/  @!P0 IMAD.WIDE.U32 R6, R17, 0x4, R6 ;  /* 0x0000000411068825 */ /* 0x008fe200078e0006 */
[----:B------:R-:W2:Y:S04]  /*0820*/  @P1 LDG.E R5, desc[UR4][R4.64+0x4] ;  /* 0x0000040404051981 */ /* 0x000ea8000c1e1900 */
[----:B------:R-:W2:Y:S01]  /*0830*/  @P1 LDG.E R14, desc[UR4][R14.64] ;  /* 0x000000040e0e1981 */ /* 0x000ea2000c1e1900 */
[----:B0-----:R-:W-:-:S03]  /*0840*/  @!P0 IMAD.WIDE R8, R21, 0x4, R8 ;  /* 0x0000000415088825 */ /* 0x001fc600078e0208 */
[----:B------:R-:W3:Y:S04]  /*0850*/  @!P0 LDG.E R7, desc[UR4][R6.64] ;  /* 0x0000000406078981 */ /* 0x000ee8000c1e1900 */
[----:B------:R-:W3:Y:S01]  /*0860*/  @!P0 LDG.E R8, desc[UR4][R8.64] ;  /* 0x0000000408088981 */ /* 0x000ee2000c1e1900 */
[----:B----4-:R-:W-:-:S04]  /*0870*/  @P1 FFMA R2, R13, R2, R24 ;  /* 0x000000020d021223 */ /* 0x010fc80000000018 */
[----:B--2---:R-:W-:-:S04]  /*0880*/  @P1 FFMA R24, R5, R14, R2 ;  /* 0x0000000e05181223 */ /* 0x004fc80000000002 */
[----:B---3--:R-:W-:-:S07]  /*0890*/  @!P0 FFMA R24, R7, R8, R24 ;  /* 0x0000000807188223 */ /* 0x008fce0000000018 */
.L_x_32:
[----:B------:R-:W0:Y:S01]  /*08a0*/  LDC.64 R4, c[0x0][0x390] ;  /* 0x0000e400ff047b82 */ /* 0x000e220000000a00 */
[----:B------:R-:W-:-:S04]  /*08b0*/  IMAD R3, R19, R3, R0 ;  /* 0x0000000313037224 */ /* 0x000fc800078e0200 */
[----:B0-----:R-:W-:-:S05]  /*08c0*/  IMAD.WIDE R2, R3, 0x4, R4 ;  /* 0x0000000403027825 */ /* 0x001fca00078e0204 */
[----:B------:R-:W-:Y:S01]  /*08d0*/  STG.E desc[UR4][R2.64], R24 ;  /* 0x0000001802007986 */ /* 0x000fe2000c101904 */
[----:B------:R-:W-:Y:S05]  /*08e0*/  EXIT ;  /* 0x000000000000794d */ /* 0x000fea0003800000 */
.L_x_36:
        /* <DEDUP_REMOVED lines=9> */
.L_x_43:


//--------------------- .nv.shared._Z17softmaxActivationPfS_i --------------------------
	.section	.nv.shared._Z17softmaxActivationPfS_i,"aw",@nobits
	.sectionflags	@""
	.align	16
	.zero		1024


//--------------------- .nv.shared.reserved.0     --------------------------
	.section	.nv.shared.reserved.0,"aw",@nobits
	.weak		__nv_reservedSMEM_offset_0_alias
	.size		__nv_reservedSMEM_offset_0_alias, 0, 64
	.other		__nv_reservedSMEM_offset_0_alias,@"STO_CUDA_RESERVED_SHARED STV_DEFAULT"
__nv_reservedSMEM_offset_0_alias:
	.zero		0
	.zero		64


//--------------------- .nv.shared._Z14tiledMatrixMulPfS_S_iii --------------------------
	.section	.nv.shared._Z14tiledMatrixMulPfS_S_iii,"aw",@nobits
	.sectionflags	@""
	.align	16
.nv.shared._Z14tiledMatrixMulPfS_S_iii:
	.zero		3072


//--------------------- .nv.shared._Z17sigmoidActivationPfS_i --------------------------
	.section	.nv.shared._Z17sigmoidActivationPfS_i,"aw",@nobits
	.sectionflags	@""
	.align	16
	.zero		1024


//--------------------- .nv.shared._Z14reluActivationPfS_i --------------------------
	.section	.nv.shared._Z14reluActivationPfS_i,"aw",@nobits
	.sectionflags	@""
	.align	16
	.zero		1024


//--------------------- .nv.shared._Z9matrixMulPfS_S_iii --------------------------
	.section	.nv.shared._Z9matrixMulPfS_S_iii,"aw",@nobits
	.sectionflags	@""
	.align	16
	.zero		1024


//--------------------- .nv.constant0._Z17softmaxActivationPfS_i --------------------------
	.section	.nv.constant0._Z17softmaxActivationPfS_i,"a",@progbits
	.sectionflags	@""
	.align	4
.nv.constant0._Z17softmaxActivationPfS_i:
	.zero		916


//--------------------- .nv.constant0._Z14tiledMatrixMulPfS_S_iii --------------------------
	.section	.nv.constant0._Z14tiledMatrixMulPfS_S_iii,"a",@progbits
	.sectionflags	@""
	.align	4
.nv.constant0._Z14tiledMatrixMulPfS_S_iii:
	.zero		932


//--------------------- .nv.constant0._Z17sigmoidActivationPfS_i --------------------------
	.section	.nv.constant0._Z17sigmoidActivationPfS_i,"a",@progbits
	.sectionflags	@""
	.align	4
.nv.constant0._Z17sigmoidActivationPfS_i:
	.zero		916


//--------------------- .nv.constant0._Z14reluActivationPfS_i --------------------------
	.section	.nv.constant0._Z14reluActivationPfS_i,"a",@progbits
	.sectionflags	@""
	.align	4
.nv.constant0._Z14reluActivationPfS_i:
	.zero		916


//--------------------- .nv.constant0._Z9matrixMulPfS_S_iii --------------------------
	.section	.nv.constant0._Z9matrixMulPfS_S_iii,"a",@progbits
	.sectionflags	@""
	.align	4
.nv.constant0._Z9matrixMulPfS_S_iii:
	.zero		932


//--------------------- SYMBOLS --------------------------

	.type		.nv.reservedSmem.offset0,@object
	.size		.nv.reservedSmem.offset0,0x4
	.type		.nv.reservedSmem.cap,@object
	.size		.nv.reservedSmem.cap,0x4
